//
// Generated by NVIDIA NVVM Compiler
//
// Compiler Build ID: CL-36424714
// Cuda compilation tools, release 13.0, V13.0.88
// Based on NVVM 20.0.0
//

.version 9.0
.target sm_100
.address_size 64

	// .globl	qwen_rms_norm_f32
// _ZZ17qwen_rms_norm_f32E2sh has been demoted
// _ZZ26qwen_rms_norm_per_head_f32E2sh has been demoted
// _ZZ19qwen_attn_probe_f32E6sh_val has been demoted
// _ZZ19qwen_attn_probe_f32E6sh_idx has been demoted
// _ZZ15qwen_argmax_f32E6sh_val has been demoted
// _ZZ15qwen_argmax_f32E6sh_idx has been demoted

.visible .entry qwen_rms_norm_f32(
	.param .u64 .ptr .align 1 qwen_rms_norm_f32_param_0,
	.param .u64 .ptr .align 1 qwen_rms_norm_f32_param_1,
	.param .u64 .ptr .align 1 qwen_rms_norm_f32_param_2,
	.param .u32 qwen_rms_norm_f32_param_3,
	.param .u32 qwen_rms_norm_f32_param_4,
	.param .f32 qwen_rms_norm_f32_param_5
)
{
	.reg .pred 	%p<17>;
	.reg .b32 	%r<63>;
	.reg .b32 	%f<54>;
	.reg .b64 	%rd<66>;
	// demoted variable
	.shared .align 4 .b8 _ZZ17qwen_rms_norm_f32E2sh[1024];
	ld.param.u64 	%rd16, [qwen_rms_norm_f32_param_0];
	ld.param.u64 	%rd15, [qwen_rms_norm_f32_param_1];
	ld.param.u64 	%rd17, [qwen_rms_norm_f32_param_2];
	ld.param.u32 	%r26, [qwen_rms_norm_f32_param_3];
	ld.param.u32 	%r25, [qwen_rms_norm_f32_param_4];
	ld.param.f32 	%f9, [qwen_rms_norm_f32_param_5];
	cvta.to.global.u64 	%rd1, %rd16;
	cvta.to.global.u64 	%rd2, %rd17;
	mov.u32 	%r1, %ctaid.x;
	setp.ge.s32 	%p1, %r1, %r26;
	@%p1 bra 	$L__BB0_18;
	cvta.to.global.u64 	%rd3, %rd15;
	cvt.u64.u32 	%rd18, %r1;
	cvt.s64.s32 	%rd19, %r25;
	mul.lo.s64 	%rd4, %rd19, %rd18;
	shl.b64 	%rd20, %rd4, 2;
	add.s64 	%rd5, %rd3, %rd20;
	mov.u32 	%r62, %tid.x;
	setp.ge.s32 	%p2, %r62, %r25;
	mov.f32 	%f53, 0f00000000;
	@%p2 bra 	$L__BB0_7;
	mov.u32 	%r3, %ntid.x;
	add.s32 	%r27, %r62, %r3;
	max.u32 	%r28, %r25, %r27;
	setp.lt.u32 	%p3, %r27, %r25;
	selp.u32 	%r29, 1, 0, %p3;
	add.s32 	%r30, %r27, %r29;
	sub.s32 	%r31, %r28, %r30;
	div.u32 	%r32, %r31, %r3;
	add.s32 	%r4, %r32, %r29;
	and.b32  	%r33, %r4, 3;
	setp.eq.s32 	%p4, %r33, 3;
	mov.f32 	%f53, 0f00000000;
	mov.u32 	%r57, %r62;
	@%p4 bra 	$L__BB0_5;
	mul.wide.u32 	%rd22, %r62, 4;
	add.s64 	%rd23, %rd20, %rd22;
	add.s64 	%rd64, %rd3, %rd23;
	mul.wide.u32 	%rd7, %r3, 4;
	add.s32 	%r34, %r4, 1;
	and.b32  	%r35, %r34, 3;
	neg.s32 	%r55, %r35;
	mov.f32 	%f53, 0f00000000;
	mov.u32 	%r57, %r62;
$L__BB0_4:
	.pragma "nounroll";
	ld.global.f32 	%f14, [%rd64];
	fma.rn.f32 	%f53, %f14, %f14, %f53;
	add.s32 	%r57, %r57, %r3;
	add.s64 	%rd64, %rd64, %rd7;
	add.s32 	%r55, %r55, 1;
	setp.ne.s32 	%p5, %r55, 0;
	@%p5 bra 	$L__BB0_4;
$L__BB0_5:
	setp.lt.u32 	%p6, %r4, 3;
	@%p6 bra 	$L__BB0_7;
$L__BB0_6:
	mul.wide.u32 	%rd24, %r57, 4;
	add.s64 	%rd25, %rd5, %rd24;
	ld.global.f32 	%f15, [%rd25];
	fma.rn.f32 	%f16, %f15, %f15, %f53;
	add.s32 	%r36, %r57, %r3;
	mul.wide.u32 	%rd26, %r36, 4;
	add.s64 	%rd27, %rd5, %rd26;
	ld.global.f32 	%f17, [%rd27];
	fma.rn.f32 	%f18, %f17, %f17, %f16;
	add.s32 	%r37, %r36, %r3;
	mul.wide.u32 	%rd28, %r37, 4;
	add.s64 	%rd29, %rd5, %rd28;
	ld.global.f32 	%f19, [%rd29];
	fma.rn.f32 	%f20, %f19, %f19, %f18;
	add.s32 	%r38, %r37, %r3;
	mul.wide.u32 	%rd30, %r38, 4;
	add.s64 	%rd31, %rd5, %rd30;
	ld.global.f32 	%f21, [%rd31];
	fma.rn.f32 	%f53, %f21, %f21, %f20;
	add.s32 	%r57, %r38, %r3;
	setp.lt.s32 	%p7, %r57, %r25;
	@%p7 bra 	$L__BB0_6;
$L__BB0_7:
	shl.b32 	%r39, %r62, 2;
	mov.u32 	%r40, _ZZ17qwen_rms_norm_f32E2sh;
	add.s32 	%r13, %r40, %r39;
	st.shared.f32 	[%r13], %f53;
	bar.sync 	0;
	mov.u32 	%r14, %ntid.x;
	setp.lt.u32 	%p8, %r14, 2;
	@%p8 bra 	$L__BB0_12;
	mov.u32 	%r59, %r14;
$L__BB0_9:
	shr.u32 	%r16, %r59, 1;
	setp.ge.u32 	%p9, %r62, %r16;
	@%p9 bra 	$L__BB0_11;
	shl.b32 	%r41, %r16, 2;
	add.s32 	%r42, %r13, %r41;
	ld.shared.f32 	%f22, [%r42];
	ld.shared.f32 	%f23, [%r13];
	add.f32 	%f24, %f22, %f23;
	st.shared.f32 	[%r13], %f24;
$L__BB0_11:
	bar.sync 	0;
	setp.gt.u32 	%p10, %r59, 3;
	mov.u32 	%r59, %r16;
	@%p10 bra 	$L__BB0_9;
$L__BB0_12:
	setp.ge.s32 	%p11, %r62, %r25;
	ld.shared.f32 	%f25, [_ZZ17qwen_rms_norm_f32E2sh];
	cvt.rn.f32.s32 	%f26, %r25;
	div.rn.f32 	%f27, %f25, %f26;
	add.f32 	%f28, %f9, %f27;
	rsqrt.approx.f32 	%f8, %f28;
	@%p11 bra 	$L__BB0_18;
	add.s32 	%r43, %r62, %r14;
	max.s32 	%r44, %r25, %r43;
	setp.lt.s32 	%p12, %r43, %r25;
	selp.u32 	%r45, 1, 0, %p12;
	add.s32 	%r46, %r43, %r45;
	sub.s32 	%r47, %r44, %r46;
	div.u32 	%r48, %r47, %r14;
	add.s32 	%r17, %r48, %r45;
	and.b32  	%r49, %r17, 3;
	setp.eq.s32 	%p13, %r49, 3;
	@%p13 bra 	$L__BB0_16;
	add.s32 	%r50, %r17, 1;
	and.b32  	%r51, %r50, 3;
	add.s64 	%rd10, %rd1, %rd20;
	mul.wide.u32 	%rd65, %r62, 4;
	mul.wide.u32 	%rd12, %r14, 4;
	neg.s32 	%r60, %r51;
	mad.lo.s32 	%r62, %r14, %r51, %r62;
$L__BB0_15:
	.pragma "nounroll";
	add.s64 	%rd33, %rd5, %rd65;
	ld.global.f32 	%f29, [%rd33];
	mul.f32 	%f30, %f8, %f29;
	add.s64 	%rd34, %rd2, %rd65;
	ld.global.f32 	%f31, [%rd34];
	mul.f32 	%f32, %f30, %f31;
	add.s64 	%rd35, %rd10, %rd65;
	st.global.f32 	[%rd35], %f32;
	add.s64 	%rd65, %rd65, %rd12;
	add.s32 	%r60, %r60, 1;
	setp.ne.s32 	%p14, %r60, 0;
	@%p14 bra 	$L__BB0_15;
$L__BB0_16:
	setp.lt.u32 	%p15, %r17, 3;
	@%p15 bra 	$L__BB0_18;
$L__BB0_17:
	cvt.u64.u32 	%rd36, %r62;
	mul.wide.u32 	%rd37, %r62, 4;
	add.s64 	%rd38, %rd5, %rd37;
	ld.global.f32 	%f33, [%rd38];
	mul.f32 	%f34, %f8, %f33;
	add.s64 	%rd39, %rd2, %rd37;
	ld.global.f32 	%f35, [%rd39];
	mul.f32 	%f36, %f34, %f35;
	add.s64 	%rd40, %rd4, %rd36;
	shl.b64 	%rd41, %rd40, 2;
	add.s64 	%rd42, %rd1, %rd41;
	st.global.f32 	[%rd42], %f36;
	add.s32 	%r52, %r62, %r14;
	cvt.u64.u32 	%rd43, %r52;
	mul.wide.u32 	%rd44, %r52, 4;
	add.s64 	%rd45, %rd5, %rd44;
	ld.global.f32 	%f37, [%rd45];
	mul.f32 	%f38, %f8, %f37;
	add.s64 	%rd46, %rd2, %rd44;
	ld.global.f32 	%f39, [%rd46];
	mul.f32 	%f40, %f38, %f39;
	add.s64 	%rd47, %rd4, %rd43;
	shl.b64 	%rd48, %rd47, 2;
	add.s64 	%rd49, %rd1, %rd48;
	st.global.f32 	[%rd49], %f40;
	add.s32 	%r53, %r52, %r14;
	cvt.u64.u32 	%rd50, %r53;
	mul.wide.u32 	%rd51, %r53, 4;
	add.s64 	%rd52, %rd5, %rd51;
	ld.global.f32 	%f41, [%rd52];
	mul.f32 	%f42, %f8, %f41;
	add.s64 	%rd53, %rd2, %rd51;
	ld.global.f32 	%f43, [%rd53];
	mul.f32 	%f44, %f42, %f43;
	add.s64 	%rd54, %rd4, %rd50;
	shl.b64 	%rd55, %rd54, 2;
	add.s64 	%rd56, %rd1, %rd55;
	st.global.f32 	[%rd56], %f44;
	add.s32 	%r54, %r53, %r14;
	cvt.u64.u32 	%rd57, %r54;
	mul.wide.u32 	%rd58, %r54, 4;
	add.s64 	%rd59, %rd5, %rd58;
	ld.global.f32 	%f45, [%rd59];
	mul.f32 	%f46, %f8, %f45;
	add.s64 	%rd60, %rd2, %rd58;
	ld.global.f32 	%f47, [%rd60];
	mul.f32 	%f48, %f46, %f47;
	add.s64 	%rd61, %rd4, %rd57;
	shl.b64 	%rd62, %rd61, 2;
	add.s64 	%rd63, %rd1, %rd62;
	st.global.f32 	[%rd63], %f48;
	add.s32 	%r62, %r54, %r14;
	setp.lt.s32 	%p16, %r62, %r25;
	@%p16 bra 	$L__BB0_17;
$L__BB0_18:
	ret;

}
	// .globl	qwen_rms_norm_per_head_f32
.visible .entry qwen_rms_norm_per_head_f32(
	.param .u64 .ptr .align 1 qwen_rms_norm_per_head_f32_param_0,
	.param .u64 .ptr .align 1 qwen_rms_norm_per_head_f32_param_1,
	.param .u32 qwen_rms_norm_per_head_f32_param_2,
	.param .u32 qwen_rms_norm_per_head_f32_param_3,
	.param .f32 qwen_rms_norm_per_head_f32_param_4
)
{
	.reg .pred 	%p<17>;
	.reg .b32 	%r<63>;
	.reg .b32 	%f<54>;
	.reg .b64 	%rd<45>;
	// demoted variable
	.shared .align 4 .b8 _ZZ26qwen_rms_norm_per_head_f32E2sh[512];
	ld.param.u64 	%rd13, [qwen_rms_norm_per_head_f32_param_0];
	ld.param.u64 	%rd14, [qwen_rms_norm_per_head_f32_param_1];
	ld.param.u32 	%r26, [qwen_rms_norm_per_head_f32_param_2];
	ld.param.u32 	%r25, [qwen_rms_norm_per_head_f32_param_3];
	ld.param.f32 	%f9, [qwen_rms_norm_per_head_f32_param_4];
	cvta.to.global.u64 	%rd1, %rd14;
	mov.u32 	%r1, %ctaid.x;
	setp.ge.s32 	%p1, %r1, %r26;
	@%p1 bra 	$L__BB1_18;
	cvta.to.global.u64 	%rd2, %rd13;
	mov.u32 	%r62, %tid.x;
	cvt.u64.u32 	%rd15, %r1;
	cvt.s64.s32 	%rd16, %r25;
	mul.lo.s64 	%rd3, %rd16, %rd15;
	shl.b64 	%rd17, %rd3, 2;
	add.s64 	%rd4, %rd2, %rd17;
	setp.ge.s32 	%p2, %r62, %r25;
	mov.f32 	%f53, 0f00000000;
	@%p2 bra 	$L__BB1_7;
	mov.u32 	%r3, %ntid.x;
	add.s32 	%r27, %r62, %r3;
	max.u32 	%r28, %r25, %r27;
	setp.lt.u32 	%p3, %r27, %r25;
	selp.u32 	%r29, 1, 0, %p3;
	add.s32 	%r30, %r27, %r29;
	sub.s32 	%r31, %r28, %r30;
	div.u32 	%r32, %r31, %r3;
	add.s32 	%r4, %r32, %r29;
	and.b32  	%r33, %r4, 3;
	setp.eq.s32 	%p4, %r33, 3;
	mov.f32 	%f53, 0f00000000;
	mov.u32 	%r57, %r62;
	@%p4 bra 	$L__BB1_5;
	mul.wide.u32 	%rd19, %r62, 4;
	add.s64 	%rd20, %rd17, %rd19;
	add.s64 	%rd43, %rd2, %rd20;
	mul.wide.u32 	%rd6, %r3, 4;
	add.s32 	%r34, %r4, 1;
	and.b32  	%r35, %r34, 3;
	neg.s32 	%r55, %r35;
	mov.f32 	%f53, 0f00000000;
	mov.u32 	%r57, %r62;
$L__BB1_4:
	.pragma "nounroll";
	ld.global.f32 	%f14, [%rd43];
	fma.rn.f32 	%f53, %f14, %f14, %f53;
	add.s32 	%r57, %r57, %r3;
	add.s64 	%rd43, %rd43, %rd6;
	add.s32 	%r55, %r55, 1;
	setp.ne.s32 	%p5, %r55, 0;
	@%p5 bra 	$L__BB1_4;
$L__BB1_5:
	setp.lt.u32 	%p6, %r4, 3;
	@%p6 bra 	$L__BB1_7;
$L__BB1_6:
	mul.wide.u32 	%rd21, %r57, 4;
	add.s64 	%rd22, %rd4, %rd21;
	ld.global.f32 	%f15, [%rd22];
	fma.rn.f32 	%f16, %f15, %f15, %f53;
	add.s32 	%r36, %r57, %r3;
	mul.wide.u32 	%rd23, %r36, 4;
	add.s64 	%rd24, %rd4, %rd23;
	ld.global.f32 	%f17, [%rd24];
	fma.rn.f32 	%f18, %f17, %f17, %f16;
	add.s32 	%r37, %r36, %r3;
	mul.wide.u32 	%rd25, %r37, 4;
	add.s64 	%rd26, %rd4, %rd25;
	ld.global.f32 	%f19, [%rd26];
	fma.rn.f32 	%f20, %f19, %f19, %f18;
	add.s32 	%r38, %r37, %r3;
	mul.wide.u32 	%rd27, %r38, 4;
	add.s64 	%rd28, %rd4, %rd27;
	ld.global.f32 	%f21, [%rd28];
	fma.rn.f32 	%f53, %f21, %f21, %f20;
	add.s32 	%r57, %r38, %r3;
	setp.lt.s32 	%p7, %r57, %r25;
	@%p7 bra 	$L__BB1_6;
$L__BB1_7:
	shl.b32 	%r39, %r62, 2;
	mov.u32 	%r40, _ZZ26qwen_rms_norm_per_head_f32E2sh;
	add.s32 	%r13, %r40, %r39;
	st.shared.f32 	[%r13], %f53;
	bar.sync 	0;
	mov.u32 	%r14, %ntid.x;
	setp.lt.u32 	%p8, %r14, 2;
	@%p8 bra 	$L__BB1_12;
	mov.u32 	%r59, %r14;
$L__BB1_9:
	shr.u32 	%r16, %r59, 1;
	setp.ge.u32 	%p9, %r62, %r16;
	@%p9 bra 	$L__BB1_11;
	shl.b32 	%r41, %r16, 2;
	add.s32 	%r42, %r13, %r41;
	ld.shared.f32 	%f22, [%r42];
	ld.shared.f32 	%f23, [%r13];
	add.f32 	%f24, %f22, %f23;
	st.shared.f32 	[%r13], %f24;
$L__BB1_11:
	bar.sync 	0;
	setp.gt.u32 	%p10, %r59, 3;
	mov.u32 	%r59, %r16;
	@%p10 bra 	$L__BB1_9;
$L__BB1_12:
	setp.ge.s32 	%p11, %r62, %r25;
	ld.shared.f32 	%f25, [_ZZ26qwen_rms_norm_per_head_f32E2sh];
	cvt.rn.f32.s32 	%f26, %r25;
	div.rn.f32 	%f27, %f25, %f26;
	add.f32 	%f28, %f9, %f27;
	rsqrt.approx.f32 	%f8, %f28;
	@%p11 bra 	$L__BB1_18;
	add.s32 	%r43, %r62, %r14;
	max.s32 	%r44, %r25, %r43;
	setp.lt.s32 	%p12, %r43, %r25;
	selp.u32 	%r45, 1, 0, %p12;
	add.s32 	%r46, %r43, %r45;
	sub.s32 	%r47, %r44, %r46;
	div.u32 	%r48, %r47, %r14;
	add.s32 	%r17, %r48, %r45;
	and.b32  	%r49, %r17, 3;
	setp.eq.s32 	%p13, %r49, 3;
	@%p13 bra 	$L__BB1_16;
	add.s32 	%r50, %r17, 1;
	and.b32  	%r51, %r50, 3;
	mul.wide.u32 	%rd44, %r62, 4;
	mul.wide.u32 	%rd10, %r14, 4;
	neg.s32 	%r60, %r51;
	mad.lo.s32 	%r62, %r14, %r51, %r62;
$L__BB1_15:
	.pragma "nounroll";
	add.s64 	%rd29, %rd4, %rd44;
	ld.global.f32 	%f29, [%rd29];
	mul.f32 	%f30, %f8, %f29;
	add.s64 	%rd30, %rd1, %rd44;
	ld.global.f32 	%f31, [%rd30];
	mul.f32 	%f32, %f30, %f31;
	st.global.f32 	[%rd29], %f32;
	add.s64 	%rd44, %rd44, %rd10;
	add.s32 	%r60, %r60, 1;
	setp.ne.s32 	%p14, %r60, 0;
	@%p14 bra 	$L__BB1_15;
$L__BB1_16:
	setp.lt.u32 	%p15, %r17, 3;
	@%p15 bra 	$L__BB1_18;
$L__BB1_17:
	mul.wide.u32 	%rd31, %r62, 4;
	add.s64 	%rd32, %rd4, %rd31;
	ld.global.f32 	%f33, [%rd32];
	mul.f32 	%f34, %f8, %f33;
	add.s64 	%rd33, %rd1, %rd31;
	ld.global.f32 	%f35, [%rd33];
	mul.f32 	%f36, %f34, %f35;
	st.global.f32 	[%rd32], %f36;
	add.s32 	%r52, %r62, %r14;
	mul.wide.u32 	%rd34, %r52, 4;
	add.s64 	%rd35, %rd4, %rd34;
	ld.global.f32 	%f37, [%rd35];
	mul.f32 	%f38, %f8, %f37;
	add.s64 	%rd36, %rd1, %rd34;
	ld.global.f32 	%f39, [%rd36];
	mul.f32 	%f40, %f38, %f39;
	st.global.f32 	[%rd35], %f40;
	add.s32 	%r53, %r52, %r14;
	mul.wide.u32 	%rd37, %r53, 4;
	add.s64 	%rd38, %rd4, %rd37;
	ld.global.f32 	%f41, [%rd38];
	mul.f32 	%f42, %f8, %f41;
	add.s64 	%rd39, %rd1, %rd37;
	ld.global.f32 	%f43, [%rd39];
	mul.f32 	%f44, %f42, %f43;
	st.global.f32 	[%rd38], %f44;
	add.s32 	%r54, %r53, %r14;
	mul.wide.u32 	%rd40, %r54, 4;
	add.s64 	%rd41, %rd4, %rd40;
	ld.global.f32 	%f45, [%rd41];
	mul.f32 	%f46, %f8, %f45;
	add.s64 	%rd42, %rd1, %rd40;
	ld.global.f32 	%f47, [%rd42];
	mul.f32 	%f48, %f46, %f47;
	st.global.f32 	[%rd41], %f48;
	add.s32 	%r62, %r54, %r14;
	setp.lt.s32 	%p16, %r62, %r25;
	@%p16 bra 	$L__BB1_17;
$L__BB1_18:
	ret;

}
	// .globl	qwen_apply_rope_neox_f32
.visible .entry qwen_apply_rope_neox_f32(
	.param .u64 .ptr .align 1 qwen_apply_rope_neox_f32_param_0,
	.param .u64 .ptr .align 1 qwen_apply_rope_neox_f32_param_1,
	.param .u64 .ptr .align 1 qwen_apply_rope_neox_f32_param_2,
	.param .u32 qwen_apply_rope_neox_f32_param_3,
	.param .u32 qwen_apply_rope_neox_f32_param_4
)
{
	.reg .pred 	%p<3>;
	.reg .b32 	%r<9>;
	.reg .b32 	%f<10>;
	.reg .b64 	%rd<18>;

	ld.param.u64 	%rd1, [qwen_apply_rope_neox_f32_param_0];
	ld.param.u64 	%rd2, [qwen_apply_rope_neox_f32_param_1];
	ld.param.u64 	%rd3, [qwen_apply_rope_neox_f32_param_2];
	ld.param.u32 	%r5, [qwen_apply_rope_neox_f32_param_3];
	ld.param.u32 	%r4, [qwen_apply_rope_neox_f32_param_4];
	mov.u32 	%r1, %ctaid.x;
	setp.ge.s32 	%p1, %r1, %r5;
	@%p1 bra 	$L__BB2_3;
	mov.u32 	%r2, %tid.x;
	shr.u32 	%r6, %r4, 31;
	add.s32 	%r7, %r4, %r6;
	shr.s32 	%r3, %r7, 1;
	setp.ge.s32 	%p2, %r2, %r3;
	@%p2 bra 	$L__BB2_3;
	cvt.u64.u32 	%rd4, %r1;
	cvt.s64.s32 	%rd5, %r4;
	mul.lo.s64 	%rd6, %rd5, %rd4;
	cvta.to.global.u64 	%rd7, %rd1;
	shl.b64 	%rd8, %rd6, 2;
	add.s64 	%rd9, %rd7, %rd8;
	mul.wide.u32 	%rd10, %r2, 4;
	add.s64 	%rd11, %rd9, %rd10;
	ld.global.f32 	%f1, [%rd11];
	add.s32 	%r8, %r3, %r2;
	mul.wide.u32 	%rd12, %r8, 4;
	add.s64 	%rd13, %rd9, %rd12;
	ld.global.f32 	%f2, [%rd13];
	cvta.to.global.u64 	%rd14, %rd2;
	add.s64 	%rd15, %rd14, %rd10;
	ld.global.f32 	%f3, [%rd15];
	cvta.to.global.u64 	%rd16, %rd3;
	add.s64 	%rd17, %rd16, %rd10;
	ld.global.f32 	%f4, [%rd17];
	mul.f32 	%f5, %f1, %f3;
	mul.f32 	%f6, %f2, %f4;
	sub.f32 	%f7, %f5, %f6;
	st.global.f32 	[%rd11], %f7;
	mul.f32 	%f8, %f1, %f4;
	fma.rn.f32 	%f9, %f2, %f3, %f8;
	st.global.f32 	[%rd13], %f9;
$L__BB2_3:
	ret;

}
	// .globl	qwen_add_inplace_f32
.visible .entry qwen_add_inplace_f32(
	.param .u64 .ptr .align 1 qwen_add_inplace_f32_param_0,
	.param .u64 .ptr .align 1 qwen_add_inplace_f32_param_1,
	.param .u32 qwen_add_inplace_f32_param_2
)
{
	.reg .pred 	%p<2>;
	.reg .b32 	%r<6>;
	.reg .b32 	%f<4>;
	.reg .b64 	%rd<8>;

	ld.param.u64 	%rd1, [qwen_add_inplace_f32_param_0];
	ld.param.u64 	%rd2, [qwen_add_inplace_f32_param_1];
	ld.param.u32 	%r2, [qwen_add_inplace_f32_param_2];
	mov.u32 	%r3, %ctaid.x;
	mov.u32 	%r4, %ntid.x;
	mov.u32 	%r5, %tid.x;
	mad.lo.s32 	%r1, %r3, %r4, %r5;
	setp.ge.s32 	%p1, %r1, %r2;
	@%p1 bra 	$L__BB3_2;
	cvta.to.global.u64 	%rd3, %rd2;
	cvta.to.global.u64 	%rd4, %rd1;
	mul.wide.s32 	%rd5, %r1, 4;
	add.s64 	%rd6, %rd3, %rd5;
	ld.global.f32 	%f1, [%rd6];
	add.s64 	%rd7, %rd4, %rd5;
	ld.global.f32 	%f2, [%rd7];
	add.f32 	%f3, %f1, %f2;
	st.global.f32 	[%rd7], %f3;
$L__BB3_2:
	ret;

}
	// .globl	qwen_swiglu_interleaved_f32
.visible .entry qwen_swiglu_interleaved_f32(
	.param .u64 .ptr .align 1 qwen_swiglu_interleaved_f32_param_0,
	.param .u64 .ptr .align 1 qwen_swiglu_interleaved_f32_param_1,
	.param .u32 qwen_swiglu_interleaved_f32_param_2
)
{
	.reg .pred 	%p<2>;
	.reg .b32 	%r<7>;
	.reg .b32 	%f<9>;
	.reg .b64 	%rd<9>;

	ld.param.u64 	%rd1, [qwen_swiglu_interleaved_f32_param_0];
	ld.param.u64 	%rd2, [qwen_swiglu_interleaved_f32_param_1];
	ld.param.u32 	%r2, [qwen_swiglu_interleaved_f32_param_2];
	mov.u32 	%r3, %ctaid.x;
	mov.u32 	%r4, %ntid.x;
	mov.u32 	%r5, %tid.x;
	mad.lo.s32 	%r1, %r3, %r4, %r5;
	setp.ge.s32 	%p1, %r1, %r2;
	@%p1 bra 	$L__BB4_2;
	cvta.to.global.u64 	%rd3, %rd2;
	cvta.to.global.u64 	%rd4, %rd1;
	shl.b32 	%r6, %r1, 1;
	mul.wide.s32 	%rd5, %r6, 4;
	add.s64 	%rd6, %rd3, %rd5;
	ld.global.f32 	%f1, [%rd6];
	ld.global.f32 	%f2, [%rd6+4];
	mul.f32 	%f3, %f1, 0fBFB8AA3B;
	ex2.approx.f32 	%f4, %f3;
	add.f32 	%f5, %f4, 0f3F800000;
	rcp.rn.f32 	%f6, %f5;
	mul.f32 	%f7, %f1, %f6;
	mul.f32 	%f8, %f2, %f7;
	mul.wide.s32 	%rd7, %r1, 4;
	add.s64 	%rd8, %rd4, %rd7;
	st.global.f32 	[%rd8], %f8;
$L__BB4_2:
	ret;

}
	// .globl	qwen_kv_append_f32
.visible .entry qwen_kv_append_f32(
	.param .u64 .ptr .align 1 qwen_kv_append_f32_param_0,
	.param .u64 .ptr .align 1 qwen_kv_append_f32_param_1,
	.param .u64 .ptr .align 1 qwen_kv_append_f32_param_2,
	.param .u64 .ptr .align 1 qwen_kv_append_f32_param_3,
	.param .u32 qwen_kv_append_f32_param_4,
	.param .u32 qwen_kv_append_f32_param_5
)
{
	.reg .pred 	%p<2>;
	.reg .b32 	%r<8>;
	.reg .b32 	%f<3>;
	.reg .b64 	%rd<15>;

	ld.param.u64 	%rd1, [qwen_kv_append_f32_param_0];
	ld.param.u64 	%rd2, [qwen_kv_append_f32_param_1];
	ld.param.u64 	%rd3, [qwen_kv_append_f32_param_2];
	ld.param.u64 	%rd4, [qwen_kv_append_f32_param_3];
	ld.param.u32 	%r2, [qwen_kv_append_f32_param_4];
	ld.param.u32 	%r3, [qwen_kv_append_f32_param_5];
	mov.u32 	%r4, %ctaid.x;
	mov.u32 	%r5, %ntid.x;
	mov.u32 	%r6, %tid.x;
	mad.lo.s32 	%r1, %r4, %r5, %r6;
	setp.ge.s32 	%p1, %r1, %r3;
	@%p1 bra 	$L__BB5_2;
	cvta.to.global.u64 	%rd5, %rd3;
	cvta.to.global.u64 	%rd6, %rd1;
	cvta.to.global.u64 	%rd7, %rd4;
	cvta.to.global.u64 	%rd8, %rd2;
	mad.lo.s32 	%r7, %r3, %r2, %r1;
	mul.wide.s32 	%rd9, %r1, 4;
	add.s64 	%rd10, %rd5, %rd9;
	ld.global.f32 	%f1, [%rd10];
	mul.wide.s32 	%rd11, %r7, 4;
	add.s64 	%rd12, %rd6, %rd11;
	st.global.f32 	[%rd12], %f1;
	add.s64 	%rd13, %rd7, %rd9;
	ld.global.f32 	%f2, [%rd13];
	add.s64 	%rd14, %rd8, %rd11;
	st.global.f32 	[%rd14], %f2;
$L__BB5_2:
	ret;

}
	// .globl	qwen_attn_gqa2_f32
.visible .entry qwen_attn_gqa2_f32(
	.param .u64 .ptr .align 1 qwen_attn_gqa2_f32_param_0,
	.param .u64 .ptr .align 1 qwen_attn_gqa2_f32_param_1,
	.param .u64 .ptr .align 1 qwen_attn_gqa2_f32_param_2,
	.param .u64 .ptr .align 1 qwen_attn_gqa2_f32_param_3,
	.param .u32 qwen_attn_gqa2_f32_param_4,
	.param .u32 qwen_attn_gqa2_f32_param_5,
	.param .u32 qwen_attn_gqa2_f32_param_6,
	.param .f32 qwen_attn_gqa2_f32_param_7
)
{
	.reg .pred 	%p<19>;
	.reg .b32 	%r<47>;
	.reg .b32 	%f<92>;
	.reg .b64 	%rd<26>;

	ld.param.u64 	%rd9, [qwen_attn_gqa2_f32_param_1];
	ld.param.u64 	%rd10, [qwen_attn_gqa2_f32_param_2];
	ld.param.u64 	%rd11, [qwen_attn_gqa2_f32_param_3];
	ld.param.u32 	%r17, [qwen_attn_gqa2_f32_param_4];
	ld.param.u32 	%r18, [qwen_attn_gqa2_f32_param_5];
	ld.param.u32 	%r19, [qwen_attn_gqa2_f32_param_6];
	ld.param.f32 	%f37, [qwen_attn_gqa2_f32_param_7];
	mov.u32 	%r1, %tid.x;
	setp.gt.u32 	%p1, %r1, 31;
	@%p1 bra 	$L__BB6_14;
	mov.u32 	%r2, %ctaid.x;
	cvta.to.global.u64 	%rd12, %rd9;
	mul.lo.s32 	%r3, %r19, %r18;
	mad.lo.s32 	%r4, %r19, %r2, %r1;
	mul.wide.s32 	%rd13, %r4, 4;
	add.s64 	%rd1, %rd12, %rd13;
	setp.lt.s32 	%p2, %r17, 1;
	mov.f32 	%f82, 0f00000000;
	mov.f32 	%f78, %f82;
	mov.f32 	%f77, %f82;
	mov.f32 	%f76, %f82;
	mov.f32 	%f75, %f82;
	@%p2 bra 	$L__BB6_11;
	ld.global.f32 	%f1, [%rd1];
	ld.global.f32 	%f2, [%rd1+128];
	ld.global.f32 	%f3, [%rd1+256];
	ld.global.f32 	%f4, [%rd1+384];
	shr.u32 	%r20, %r2, 1;
	cvt.u64.u32 	%rd14, %r20;
	cvt.s64.s32 	%rd15, %r19;
	cvt.u64.u32 	%rd16, %r1;
	neg.s32 	%r42, %r17;
	mad.lo.s64 	%rd17, %rd15, %rd14, %rd16;
	shl.b64 	%rd25, %rd17, 2;
	mul.wide.s32 	%rd3, %r3, 4;
	cvta.to.global.u64 	%rd18, %rd11;
	add.s64 	%rd4, %rd18, 256;
	cvta.to.global.u64 	%rd5, %rd10;
	mov.f32 	%f81, 0fF149F2CA;
	mov.f32 	%f75, 0f00000000;
	mov.f32 	%f76, %f75;
	mov.f32 	%f77, %f75;
	mov.f32 	%f78, %f75;
	mov.f32 	%f82, %f75;
$L__BB6_3:
	setp.ne.s32 	%p3, %r1, 0;
	add.s64 	%rd19, %rd5, %rd25;
	ld.global.f32 	%f41, [%rd19];
	ld.global.f32 	%f42, [%rd19+128];
	ld.global.f32 	%f43, [%rd19+256];
	ld.global.f32 	%f44, [%rd19+384];
	mul.f32 	%f45, %f2, %f42;
	fma.rn.f32 	%f46, %f1, %f41, %f45;
	fma.rn.f32 	%f47, %f3, %f43, %f46;
	fma.rn.f32 	%f48, %f4, %f44, %f47;
	mov.b32 	%r23, %f48;
	shfl.sync.down.b32	%r24|%p4, %r23, 16, 31, -1;
	mov.b32 	%f49, %r24;
	add.f32 	%f50, %f48, %f49;
	mov.b32 	%r25, %f50;
	shfl.sync.down.b32	%r26|%p5, %r25, 8, 31, -1;
	mov.b32 	%f51, %r26;
	add.f32 	%f52, %f50, %f51;
	mov.b32 	%r27, %f52;
	shfl.sync.down.b32	%r28|%p6, %r27, 4, 31, -1;
	mov.b32 	%f53, %r28;
	add.f32 	%f54, %f52, %f53;
	mov.b32 	%r29, %f54;
	shfl.sync.down.b32	%r30|%p7, %r29, 2, 31, -1;
	mov.b32 	%f55, %r30;
	add.f32 	%f56, %f54, %f55;
	mov.b32 	%r31, %f56;
	shfl.sync.down.b32	%r32|%p8, %r31, 1, 31, -1;
	mov.b32 	%f57, %r32;
	add.f32 	%f58, %f56, %f57;
	mov.b32 	%r33, %f58;
	shfl.sync.idx.b32	%r34|%p9, %r33, 0, 31, -1;
	mov.b32 	%f59, %r34;
	mul.f32 	%f11, %f37, %f59;
	mov.b32 	%r44, 1065353216;
	mov.b32 	%r45, 0;
	mov.u32 	%r43, %r45;
	@%p3 bra 	$L__BB6_7;
	setp.leu.f32 	%p10, %f11, %f81;
	@%p10 bra 	$L__BB6_6;
	sub.f32 	%f63, %f81, %f11;
	mul.f32 	%f64, %f63, 0f3FB8AA3B;
	ex2.approx.f32 	%f65, %f64;
	fma.rn.f32 	%f82, %f82, %f65, 0f3F800000;
	mov.b32 	%r44, %f65;
	mov.b32 	%r45, 1;
	mov.b32 	%r43, 1065353216;
	mov.f32 	%f81, %f11;
	bra.uni 	$L__BB6_7;
$L__BB6_6:
	sub.f32 	%f60, %f11, %f81;
	mul.f32 	%f61, %f60, 0f3FB8AA3B;
	ex2.approx.f32 	%f62, %f61;
	add.f32 	%f82, %f82, %f62;
	mov.b32 	%r43, %f62;
$L__BB6_7:
	shfl.sync.idx.b32	%r12|%p11, %r43, 0, 31, -1;
	shfl.sync.idx.b32	%r13|%p12, %r44, 0, 31, -1;
	shfl.sync.idx.b32	%r39|%p13, %r45, 0, 31, -1;
	add.s64 	%rd20, %rd4, %rd25;
	ld.global.f32 	%f16, [%rd20+-256];
	ld.global.f32 	%f17, [%rd20+-128];
	ld.global.f32 	%f18, [%rd20];
	ld.global.f32 	%f19, [%rd20+128];
	setp.eq.s32 	%p14, %r39, 0;
	@%p14 bra 	$L__BB6_9;
	mov.b32 	%f66, %r13;
	fma.rn.f32 	%f78, %f78, %f66, %f16;
	fma.rn.f32 	%f77, %f77, %f66, %f17;
	fma.rn.f32 	%f76, %f76, %f66, %f18;
	fma.rn.f32 	%f75, %f75, %f66, %f19;
	bra.uni 	$L__BB6_10;
$L__BB6_9:
	mov.b32 	%f67, %r12;
	fma.rn.f32 	%f78, %f16, %f67, %f78;
	fma.rn.f32 	%f77, %f17, %f67, %f77;
	fma.rn.f32 	%f76, %f18, %f67, %f76;
	fma.rn.f32 	%f75, %f19, %f67, %f75;
$L__BB6_10:
	add.s32 	%r42, %r42, 1;
	setp.ne.s32 	%p15, %r42, 0;
	add.s64 	%rd25, %rd25, %rd3;
	@%p15 bra 	$L__BB6_3;
$L__BB6_11:
	setp.ne.s32 	%p16, %r1, 0;
	mov.b32 	%r46, 0;
	@%p16 bra 	$L__BB6_13;
	setp.gt.f32 	%p17, %f82, 0f00000000;
	rcp.rn.f32 	%f68, %f82;
	selp.f32 	%f69, %f68, 0f00000000, %p17;
	mov.b32 	%r46, %f69;
$L__BB6_13:
	ld.param.u64 	%rd24, [qwen_attn_gqa2_f32_param_0];
	shfl.sync.idx.b32	%r41|%p18, %r46, 0, 31, -1;
	mov.b32 	%f70, %r41;
	mul.f32 	%f71, %f78, %f70;
	cvta.to.global.u64 	%rd21, %rd24;
	add.s64 	%rd23, %rd21, %rd13;
	st.global.f32 	[%rd23], %f71;
	mul.f32 	%f72, %f77, %f70;
	st.global.f32 	[%rd23+128], %f72;
	mul.f32 	%f73, %f76, %f70;
	st.global.f32 	[%rd23+256], %f73;
	mul.f32 	%f74, %f75, %f70;
	st.global.f32 	[%rd23+384], %f74;
$L__BB6_14:
	ret;

}
	// .globl	qwen_attn_probe_f32
.visible .entry qwen_attn_probe_f32(
	.param .u64 .ptr .align 1 qwen_attn_probe_f32_param_0,
	.param .u64 .ptr .align 1 qwen_attn_probe_f32_param_1,
	.param .u64 .ptr .align 1 qwen_attn_probe_f32_param_2,
	.param .u32 qwen_attn_probe_f32_param_3,
	.param .u32 qwen_attn_probe_f32_param_4,
	.param .u32 qwen_attn_probe_f32_param_5,
	.param .u32 qwen_attn_probe_f32_param_6,
	.param .u32 qwen_attn_probe_f32_param_7,
	.param .f32 qwen_attn_probe_f32_param_8
)
{
	.reg .pred 	%p<30>;
	.reg .b32 	%r<101>;
	.reg .b32 	%f<97>;
	.reg .b64 	%rd<48>;
	// demoted variable
	.shared .align 4 .b8 _ZZ19qwen_attn_probe_f32E6sh_val[1024];
	// demoted variable
	.shared .align 4 .b8 _ZZ19qwen_attn_probe_f32E6sh_idx[1024];
	ld.param.u64 	%rd12, [qwen_attn_probe_f32_param_0];
	ld.param.u64 	%rd13, [qwen_attn_probe_f32_param_1];
	ld.param.u64 	%rd14, [qwen_attn_probe_f32_param_2];
	ld.param.u32 	%r99, [qwen_attn_probe_f32_param_3];
	ld.param.u32 	%r54, [qwen_attn_probe_f32_param_4];
	ld.param.u32 	%r55, [qwen_attn_probe_f32_param_5];
	ld.param.u32 	%r56, [qwen_attn_probe_f32_param_6];
	ld.param.u32 	%r57, [qwen_attn_probe_f32_param_7];
	cvta.to.global.u64 	%rd1, %rd14;
	cvta.to.global.u64 	%rd2, %rd13;
	cvta.to.global.u64 	%rd3, %rd12;
	mov.u32 	%r1, %tid.x;
	setp.gt.s32 	%p1, %r54, %r99;
	@%p1 bra 	$L__BB7_3;
	setp.ne.s32 	%p2, %r1, 0;
	@%p2 bra 	$L__BB7_36;
	st.global.u32 	[%rd3], %r99;
	bra.uni 	$L__BB7_36;
$L__BB7_3:
	add.s32 	%r94, %r99, %r1;
	setp.ge.s32 	%p3, %r94, %r54;
	mov.f32 	%f96, 0fF149F2CA;
	@%p3 bra 	$L__BB7_29;
	setp.lt.s32 	%p4, %r55, 1;
	mov.u32 	%r3, %ntid.x;
	@%p4 bra 	$L__BB7_23;
	setp.gt.s32 	%p12, %r57, 0;
	@%p12 bra 	$L__BB7_8;
	mov.f32 	%f96, 0fF149F2CA;
$L__BB7_7:
	setp.lt.f32 	%p13, %f96, 0f00000000;
	selp.f32 	%f96, 0f00000000, %f96, %p13;
	selp.b32 	%r99, %r94, %r99, %p13;
	add.s32 	%r94, %r94, %r3;
	setp.lt.s32 	%p14, %r94, %r54;
	@%p14 bra 	$L__BB7_7;
	bra.uni 	$L__BB7_29;
$L__BB7_8:
	and.b32  	%r4, %r57, 7;
	add.s32 	%r5, %r4, -1;
	and.b32  	%r6, %r57, 3;
	and.b32  	%r7, %r57, 2147483640;
	and.b32  	%r8, %r57, 1;
	neg.s32 	%r9, %r7;
	div.s32 	%r10, %r55, %r56;
	mul.lo.s32 	%r11, %r57, %r56;
	mov.f32 	%f96, 0fF149F2CA;
$L__BB7_9:
	mul.wide.s32 	%rd4, %r94, %r11;
	mov.f32 	%f82, 0f00000000;
	mov.b32 	%r84, 0;
$L__BB7_10:
	setp.lt.u32 	%p15, %r57, 8;
	div.s32 	%r70, %r84, %r10;
	mul.lo.s32 	%r15, %r84, %r57;
	mul.lo.s32 	%r71, %r70, %r57;
	cvt.s64.s32 	%rd15, %r71;
	add.s64 	%rd5, %rd4, %rd15;
	mov.f32 	%f90, 0f00000000;
	mov.b32 	%r87, 0;
	@%p15 bra 	$L__BB7_13;
	shl.b64 	%rd16, %rd5, 2;
	add.s64 	%rd17, %rd1, %rd16;
	add.s64 	%rd47, %rd17, 16;
	mul.wide.u32 	%rd18, %r15, 4;
	add.s64 	%rd19, %rd2, %rd18;
	add.s64 	%rd46, %rd19, 16;
	mov.f32 	%f90, 0f00000000;
	mov.u32 	%r85, %r9;
$L__BB7_12:
	.pragma "nounroll";
	ld.global.f32 	%f37, [%rd46+-16];
	ld.global.f32 	%f38, [%rd47+-16];
	fma.rn.f32 	%f39, %f37, %f38, %f90;
	ld.global.f32 	%f40, [%rd46+-12];
	ld.global.f32 	%f41, [%rd47+-12];
	fma.rn.f32 	%f42, %f40, %f41, %f39;
	ld.global.f32 	%f43, [%rd46+-8];
	ld.global.f32 	%f44, [%rd47+-8];
	fma.rn.f32 	%f45, %f43, %f44, %f42;
	ld.global.f32 	%f46, [%rd46+-4];
	ld.global.f32 	%f47, [%rd47+-4];
	fma.rn.f32 	%f48, %f46, %f47, %f45;
	ld.global.f32 	%f49, [%rd46];
	ld.global.f32 	%f50, [%rd47];
	fma.rn.f32 	%f51, %f49, %f50, %f48;
	ld.global.f32 	%f52, [%rd46+4];
	ld.global.f32 	%f53, [%rd47+4];
	fma.rn.f32 	%f54, %f52, %f53, %f51;
	ld.global.f32 	%f55, [%rd46+8];
	ld.global.f32 	%f56, [%rd47+8];
	fma.rn.f32 	%f57, %f55, %f56, %f54;
	ld.global.f32 	%f58, [%rd46+12];
	ld.global.f32 	%f59, [%rd47+12];
	fma.rn.f32 	%f90, %f58, %f59, %f57;
	add.s32 	%r85, %r85, 8;
	add.s64 	%rd47, %rd47, 32;
	add.s64 	%rd46, %rd46, 32;
	setp.ne.s32 	%p16, %r85, 0;
	mov.u32 	%r87, %r7;
	@%p16 bra 	$L__BB7_12;
$L__BB7_13:
	setp.eq.s32 	%p17, %r4, 0;
	@%p17 bra 	$L__BB7_21;
	setp.lt.u32 	%p18, %r5, 3;
	@%p18 bra 	$L__BB7_16;
	cvt.u64.u32 	%rd20, %r87;
	add.s32 	%r72, %r87, %r15;
	mul.wide.u32 	%rd21, %r72, 4;
	add.s64 	%rd22, %rd2, %rd21;
	ld.global.f32 	%f61, [%rd22];
	add.s64 	%rd23, %rd5, %rd20;
	shl.b64 	%rd24, %rd23, 2;
	add.s64 	%rd25, %rd1, %rd24;
	ld.global.f32 	%f62, [%rd25];
	fma.rn.f32 	%f63, %f61, %f62, %f90;
	cvt.u64.u32 	%rd26, %r15;
	add.s64 	%rd27, %rd20, %rd26;
	shl.b64 	%rd28, %rd27, 2;
	add.s64 	%rd29, %rd2, %rd28;
	ld.global.f32 	%f64, [%rd29+4];
	ld.global.f32 	%f65, [%rd25+4];
	fma.rn.f32 	%f66, %f64, %f65, %f63;
	ld.global.f32 	%f67, [%rd29+8];
	ld.global.f32 	%f68, [%rd25+8];
	fma.rn.f32 	%f69, %f67, %f68, %f66;
	ld.global.f32 	%f70, [%rd29+12];
	ld.global.f32 	%f71, [%rd25+12];
	fma.rn.f32 	%f90, %f70, %f71, %f69;
	add.s32 	%r87, %r87, 4;
$L__BB7_16:
	setp.eq.s32 	%p19, %r6, 0;
	@%p19 bra 	$L__BB7_21;
	setp.eq.s32 	%p20, %r6, 1;
	@%p20 bra 	$L__BB7_19;
	cvt.u64.u32 	%rd30, %r87;
	add.s32 	%r73, %r87, %r15;
	mul.wide.u32 	%rd31, %r73, 4;
	add.s64 	%rd32, %rd2, %rd31;
	ld.global.f32 	%f73, [%rd32];
	add.s64 	%rd33, %rd5, %rd30;
	shl.b64 	%rd34, %rd33, 2;
	add.s64 	%rd35, %rd1, %rd34;
	ld.global.f32 	%f74, [%rd35];
	fma.rn.f32 	%f75, %f73, %f74, %f90;
	cvt.u64.u32 	%rd36, %r15;
	add.s64 	%rd37, %rd30, %rd36;
	shl.b64 	%rd38, %rd37, 2;
	add.s64 	%rd39, %rd2, %rd38;
	ld.global.f32 	%f76, [%rd39+4];
	ld.global.f32 	%f77, [%rd35+4];
	fma.rn.f32 	%f90, %f76, %f77, %f75;
	add.s32 	%r87, %r87, 2;
$L__BB7_19:
	setp.eq.s32 	%p21, %r8, 0;
	@%p21 bra 	$L__BB7_21;
	cvt.u64.u32 	%rd40, %r87;
	add.s32 	%r74, %r87, %r15;
	mul.wide.u32 	%rd41, %r74, 4;
	add.s64 	%rd42, %rd2, %rd41;
	ld.global.f32 	%f78, [%rd42];
	add.s64 	%rd43, %rd5, %rd40;
	shl.b64 	%rd44, %rd43, 2;
	add.s64 	%rd45, %rd1, %rd44;
	ld.global.f32 	%f79, [%rd45];
	fma.rn.f32 	%f90, %f78, %f79, %f90;
$L__BB7_21:
	add.f32 	%f82, %f82, %f90;
	add.s32 	%r84, %r84, 1;
	setp.ne.s32 	%p22, %r84, %r55;
	@%p22 bra 	$L__BB7_10;
	setp.gt.f32 	%p23, %f82, %f96;
	selp.f32 	%f96, %f82, %f96, %p23;
	selp.b32 	%r99, %r94, %r99, %p23;
	add.s32 	%r94, %r94, %r3;
	setp.lt.s32 	%p24, %r94, %r54;
	@%p24 bra 	$L__BB7_9;
	bra.uni 	$L__BB7_29;
$L__BB7_23:
	add.s32 	%r59, %r94, %r3;
	max.s32 	%r60, %r54, %r59;
	setp.lt.s32 	%p5, %r59, %r54;
	selp.u32 	%r61, 1, 0, %p5;
	add.s32 	%r62, %r59, %r61;
	sub.s32 	%r63, %r60, %r62;
	div.u32 	%r64, %r63, %r3;
	add.s32 	%r30, %r64, %r61;
	and.b32  	%r65, %r30, 3;
	setp.eq.s32 	%p6, %r65, 3;
	mov.f32 	%f96, 0fF149F2CA;
	@%p6 bra 	$L__BB7_26;
	add.s32 	%r67, %r30, 1;
	and.b32  	%r31, %r67, 3;
	mov.b32 	%r93, 0;
	mov.f32 	%f96, 0fF149F2CA;
$L__BB7_25:
	.pragma "nounroll";
	setp.lt.f32 	%p7, %f96, 0f00000000;
	selp.f32 	%f96, 0f00000000, %f96, %p7;
	selp.b32 	%r99, %r94, %r99, %p7;
	add.s32 	%r94, %r94, %r3;
	add.s32 	%r93, %r93, 1;
	setp.ne.s32 	%p8, %r93, %r31;
	@%p8 bra 	$L__BB7_25;
$L__BB7_26:
	setp.lt.u32 	%p9, %r30, 3;
	@%p9 bra 	$L__BB7_29;
	shl.b32 	%r41, %r3, 2;
$L__BB7_28:
	setp.lt.f32 	%p10, %f96, 0f00000000;
	selp.f32 	%f96, 0f00000000, %f96, %p10;
	selp.b32 	%r99, %r94, %r99, %p10;
	add.s32 	%r94, %r41, %r94;
	setp.lt.s32 	%p11, %r94, %r54;
	@%p11 bra 	$L__BB7_28;
$L__BB7_29:
	shl.b32 	%r75, %r1, 2;
	mov.u32 	%r76, _ZZ19qwen_attn_probe_f32E6sh_val;
	add.s32 	%r47, %r76, %r75;
	st.shared.f32 	[%r47], %f96;
	mov.u32 	%r77, _ZZ19qwen_attn_probe_f32E6sh_idx;
	add.s32 	%r48, %r77, %r75;
	st.shared.u32 	[%r48], %r99;
	bar.sync 	0;
	mov.u32 	%r100, %ntid.x;
	setp.lt.u32 	%p25, %r100, 2;
	@%p25 bra 	$L__BB7_34;
$L__BB7_30:
	mov.u32 	%r50, %r100;
	shr.u32 	%r100, %r50, 1;
	setp.ge.u32 	%p26, %r1, %r100;
	@%p26 bra 	$L__BB7_33;
	shl.b32 	%r52, %r100, 2;
	add.s32 	%r78, %r47, %r52;
	ld.shared.f32 	%f26, [%r78];
	ld.shared.f32 	%f80, [%r47];
	setp.leu.f32 	%p27, %f26, %f80;
	@%p27 bra 	$L__BB7_33;
	st.shared.f32 	[%r47], %f26;
	add.s32 	%r79, %r48, %r52;
	ld.shared.u32 	%r80, [%r79];
	st.shared.u32 	[%r48], %r80;
$L__BB7_33:
	bar.sync 	0;
	setp.gt.u32 	%p28, %r50, 3;
	@%p28 bra 	$L__BB7_30;
$L__BB7_34:
	setp.ne.s32 	%p29, %r1, 0;
	@%p29 bra 	$L__BB7_36;
	ld.shared.u32 	%r81, [_ZZ19qwen_attn_probe_f32E6sh_idx];
	st.global.u32 	[%rd3], %r81;
$L__BB7_36:
	ret;

}
	// .globl	qwen_argmax_f32
.visible .entry qwen_argmax_f32(
	.param .u64 .ptr .align 1 qwen_argmax_f32_param_0,
	.param .u64 .ptr .align 1 qwen_argmax_f32_param_1,
	.param .u32 qwen_argmax_f32_param_2
)
{
	.reg .pred 	%p<17>;
	.reg .b32 	%r<79>;
	.reg .b32 	%f<27>;
	.reg .b64 	%rd<19>;
	// demoted variable
	.shared .align 4 .b8 _ZZ15qwen_argmax_f32E6sh_val[1024];
	// demoted variable
	.shared .align 4 .b8 _ZZ15qwen_argmax_f32E6sh_idx[1024];
	ld.param.u64 	%rd6, [qwen_argmax_f32_param_0];
	ld.param.u64 	%rd7, [qwen_argmax_f32_param_1];
	ld.param.u32 	%r39, [qwen_argmax_f32_param_2];
	cvta.to.global.u64 	%rd1, %rd7;
	mov.u32 	%r1, %tid.x;
	setp.ge.s32 	%p1, %r1, %r39;
	mov.b32 	%r77, 0;
	mov.f32 	%f26, 0fF149F2CA;
	@%p1 bra 	$L__BB8_7;
	mov.u32 	%r2, %ntid.x;
	add.s32 	%r66, %r1, %r2;
	max.u32 	%r43, %r39, %r66;
	setp.lt.u32 	%p2, %r66, %r39;
	selp.u32 	%r44, 1, 0, %p2;
	add.s32 	%r45, %r66, %r44;
	sub.s32 	%r46, %r43, %r45;
	div.u32 	%r47, %r46, %r2;
	add.s32 	%r48, %r47, %r44;
	add.s32 	%r4, %r48, 1;
	and.b32  	%r5, %r4, 3;
	setp.lt.u32 	%p3, %r48, 3;
	mov.f32 	%f26, 0fF149F2CA;
	mov.b32 	%r77, 0;
	mov.u32 	%r72, %r1;
	@%p3 bra 	$L__BB8_4;
	shl.b32 	%r50, %r2, 1;
	add.s32 	%r68, %r1, %r50;
	shl.b32 	%r7, %r2, 2;
	mad.lo.s32 	%r67, %r2, 3, %r1;
	and.b32  	%r51, %r4, -4;
	neg.s32 	%r65, %r51;
	mov.f32 	%f26, 0fF149F2CA;
	mov.b32 	%r77, 0;
	mov.u32 	%r72, %r1;
$L__BB8_3:
	mul.wide.u32 	%rd8, %r72, 4;
	add.s64 	%rd9, %rd1, %rd8;
	ld.global.f32 	%f13, [%rd9];
	setp.gt.f32 	%p4, %f13, %f26;
	selp.f32 	%f14, %f13, %f26, %p4;
	selp.b32 	%r52, %r72, %r77, %p4;
	add.s32 	%r53, %r72, %r2;
	mul.wide.u32 	%rd10, %r66, 4;
	add.s64 	%rd11, %rd1, %rd10;
	ld.global.f32 	%f15, [%rd11];
	setp.gt.f32 	%p5, %f15, %f14;
	selp.f32 	%f16, %f15, %f14, %p5;
	selp.b32 	%r54, %r53, %r52, %p5;
	add.s32 	%r55, %r53, %r2;
	mul.wide.u32 	%rd12, %r68, 4;
	add.s64 	%rd13, %rd1, %rd12;
	ld.global.f32 	%f17, [%rd13];
	setp.gt.f32 	%p6, %f17, %f16;
	selp.f32 	%f18, %f17, %f16, %p6;
	selp.b32 	%r56, %r55, %r54, %p6;
	add.s32 	%r57, %r55, %r2;
	mul.wide.u32 	%rd14, %r67, 4;
	add.s64 	%rd15, %rd1, %rd14;
	ld.global.f32 	%f19, [%rd15];
	setp.gt.f32 	%p7, %f19, %f18;
	selp.f32 	%f26, %f19, %f18, %p7;
	selp.b32 	%r77, %r57, %r56, %p7;
	add.s32 	%r72, %r57, %r2;
	add.s32 	%r68, %r68, %r7;
	add.s32 	%r67, %r67, %r7;
	add.s32 	%r66, %r66, %r7;
	add.s32 	%r65, %r65, 4;
	setp.ne.s32 	%p8, %r65, 0;
	@%p8 bra 	$L__BB8_3;
$L__BB8_4:
	setp.eq.s32 	%p9, %r5, 0;
	@%p9 bra 	$L__BB8_7;
	mul.wide.u32 	%rd16, %r72, 4;
	add.s64 	%rd18, %rd1, %rd16;
	mul.wide.u32 	%rd3, %r2, 4;
	neg.s32 	%r74, %r5;
$L__BB8_6:
	.pragma "nounroll";
	ld.global.f32 	%f20, [%rd18];
	setp.gt.f32 	%p10, %f20, %f26;
	selp.f32 	%f26, %f20, %f26, %p10;
	selp.b32 	%r77, %r72, %r77, %p10;
	add.s32 	%r72, %r72, %r2;
	add.s64 	%rd18, %rd18, %rd3;
	add.s32 	%r74, %r74, 1;
	setp.ne.s32 	%p11, %r74, 0;
	@%p11 bra 	$L__BB8_6;
$L__BB8_7:
	shl.b32 	%r58, %r1, 2;
	mov.u32 	%r59, _ZZ15qwen_argmax_f32E6sh_val;
	add.s32 	%r33, %r59, %r58;
	st.shared.f32 	[%r33], %f26;
	mov.u32 	%r60, _ZZ15qwen_argmax_f32E6sh_idx;
	add.s32 	%r34, %r60, %r58;
	st.shared.u32 	[%r34], %r77;
	bar.sync 	0;
	mov.u32 	%r78, %ntid.x;
	setp.lt.u32 	%p12, %r78, 2;
	@%p12 bra 	$L__BB8_12;
$L__BB8_8:
	mov.u32 	%r36, %r78;
	shr.u32 	%r78, %r36, 1;
	setp.ge.u32 	%p13, %r1, %r78;
	@%p13 bra 	$L__BB8_11;
	shl.b32 	%r38, %r78, 2;
	add.s32 	%r61, %r33, %r38;
	ld.shared.f32 	%f8, [%r61];
	ld.shared.f32 	%f21, [%r33];
	setp.leu.f32 	%p14, %f8, %f21;
	@%p14 bra 	$L__BB8_11;
	st.shared.f32 	[%r33], %f8;
	add.s32 	%r62, %r34, %r38;
	ld.shared.u32 	%r63, [%r62];
	st.shared.u32 	[%r34], %r63;
$L__BB8_11:
	bar.sync 	0;
	setp.gt.u32 	%p15, %r36, 3;
	@%p15 bra 	$L__BB8_8;
$L__BB8_12:
	setp.ne.s32 	%p16, %r1, 0;
	@%p16 bra 	$L__BB8_14;
	ld.shared.u32 	%r64, [_ZZ15qwen_argmax_f32E6sh_idx];
	cvta.to.global.u64 	%rd17, %rd6;
	st.global.u32 	[%rd17], %r64;
$L__BB8_14:
	ret;

}


// ===== COMPILED SASS (sm_100) =====

	.target	sm_100

	.elftype	@"ET_EXEC"


//--------------------- .note.nv.tkinfo           --------------------------
	.section	.note.nv.tkinfo,"",@"SHT_NOTE"
	.sectionflags	@"SHF_NOTE_NV_TKINFO"
	.tkinfo
        /*0018*/ 	.word	0x00000002
        /*0030*/ 	.string	""
        /*0030*/ 	.string	"ptxas"
        /*0030*/ 	.string	"Cuda compilation tools, release 13.0, V13.0.88"
        /*0030*/ 	.string	"Build cuda_13.0.r13.0/compiler.36424714_0"
        /*0030*/ 	.string	"-arch sm_100 -m 64 "



//--------------------- .note.nv.cuinfo           --------------------------
	.section	.note.nv.cuinfo,"",@"SHT_NOTE"
	.sectionflags	@"SHF_NOTE_NV_CUINFO"
        /*0018*/ 	.short	0x0002
        /*001a*/ 	.short	0x0064
        /*001c*/ 	.short	0x0082
	.zero		2


//--------------------- .nv.info                  --------------------------
	.section	.nv.info,"",@"SHT_CUDA_INFO"
	.align	4


	//----- nvinfo : EIATTR_REGCOUNT
	.align		4
        /*0000*/ 	.byte	0x04, 0x2f
        /*0002*/ 	.short	(.L_1 - .L_0)
	.align		4
.L_0:
        /*0004*/ 	.word	index@(qwen_rms_norm_f32)
        /*0008*/ 	.word	0x0000001a


	//----- nvinfo : EIATTR_FRAME_SIZE
	.align		4
.L_1:
        /*000c*/ 	.byte	0x04, 0x11
        /*000e*/ 	.short	(.L_3 - .L_2)
	.align		4
.L_2:
        /*0010*/ 	.word	index@($__internal_3_$__cuda_sm3x_div_rn_noftz_f32_slowpath)
        /*0014*/ 	.word	0x00000000


	//----- nvinfo : EIATTR_FRAME_SIZE
	.align		4
.L_3:
        /*0018*/ 	.byte	0x04, 0x11
        /*001a*/ 	.short	(.L_5 - .L_4)
	.align		4
.L_4:
        /*001c*/ 	.word	index@(qwen_rms_norm_f32)
        /*0020*/ 	.word	0x00000000


	//----- nvinfo : EIATTR_REGCOUNT
	.align		4
.L_5:
        /*0024*/ 	.byte	0x04, 0x2f
        /*0026*/ 	.short	(.L_7 - .L_6)
	.align		4
.L_6:
        /*0028*/ 	.word	index@(qwen_rms_norm_per_head_f32)
        /*002c*/ 	.word	0x0000001a


	//----- nvinfo : EIATTR_FRAME_SIZE
	.align		4
.L_7:
        /*0030*/ 	.byte	0x04, 0x11
        /*0032*/ 	.short	(.L_9 - .L_8)
	.align		4
.L_8:
        /*0034*/ 	.word	index@($__internal_2_$__cuda_sm3x_div_rn_noftz_f32_slowpath)
        /*0038*/ 	.word	0x00000000


	//----- nvinfo : EIATTR_FRAME_SIZE
	.align		4
.L_9:
        /*003c*/ 	.byte	0x04, 0x11
        /*003e*/ 	.short	(.L_11 - .L_10)
	.align		4
.L_10:
        /*0040*/ 	.word	index@(qwen_rms_norm_per_head_f32)
        /*0044*/ 	.word	0x00000000


	//----- nvinfo : EIATTR_REGCOUNT
	.align		4
.L_11:
        /*0048*/ 	.byte	0x04, 0x2f
        /*004a*/ 	.short	(.L_13 - .L_12)
	.align		4
.L_12:
        /*004c*/ 	.word	index@(qwen_apply_rope_neox_f32)
        /*0050*/ 	.word	0x00000010


	//----- nvinfo : EIATTR_FRAME_SIZE
	.align		4
.L_13:
        /*0054*/ 	.byte	0x04, 0x11
        /*0056*/ 	.short	(.L_15 - .L_14)
	.align		4
.L_14:
        /*0058*/ 	.word	index@(qwen_apply_rope_neox_f32)
        /*005c*/ 	.word	0x00000000


	//----- nvinfo : EIATTR_REGCOUNT
	.align		4
.L_15:
        /*0060*/ 	.byte	0x04, 0x2f
        /*0062*/ 	.short	(.L_17 - .L_16)
	.align		4
.L_16:
        /*0064*/ 	.word	index@(qwen_add_inplace_f32)
        /*0068*/ 	.word	0x0000000a


	//----- nvinfo : EIATTR_FRAME_SIZE
	.align		4
.L_17:
        /*006c*/ 	.byte	0x04, 0x11
        /*006e*/ 	.short	(.L_19 - .L_18)
	.align		4
.L_18:
        /*0070*/ 	.word	index@(qwen_add_inplace_f32)
        /*0074*/ 	.word	0x00000000


	//----- nvinfo : EIATTR_REGCOUNT
	.align		4
.L_19:
        /*0078*/ 	.byte	0x04, 0x2f
        /*007a*/ 	.short	(.L_21 - .L_20)
	.align		4
.L_20:
        /*007c*/ 	.word	index@(qwen_swiglu_interleaved_f32)
        /*0080*/ 	.word	0x00000010


	//----- nvinfo : EIATTR_FRAME_SIZE
	.align		4
.L_21:
        /*0084*/ 	.byte	0x04, 0x11
        /*0086*/ 	.short	(.L_23 - .L_22)
	.align		4
.L_22:
        /*0088*/ 	.word	index@($__internal_1_$__cuda_sm20_rcp_rn_f32_slowpath)
        /*008c*/ 	.word	0x00000000


	//----- nvinfo : EIATTR_FRAME_SIZE
	.align		4
.L_23:
        /*0090*/ 	.byte	0x04, 0x11
        /*0092*/ 	.short	(.L_25 - .L_24)
	.align		4
.L_24:
        /*0094*/ 	.word	index@(qwen_swiglu_interleaved_f32)
        /*0098*/ 	.word	0x00000000


	//----- nvinfo : EIATTR_REGCOUNT
	.align		4
.L_25:
        /*009c*/ 	.byte	0x04, 0x2f
        /*009e*/ 	.short	(.L_27 - .L_26)
	.align		4
.L_26:
        /*00a0*/ 	.word	index@(qwen_kv_append_f32)
        /*00a4*/ 	.word	0x0000000e


	//----- nvinfo : EIATTR_FRAME_SIZE
	.align		4
.L_27:
        /*00a8*/ 	.byte	0x04, 0x11
        /*00aa*/ 	.short	(.L_29 - .L_28)
	.align		4
.L_28:
        /*00ac*/ 	.word	index@(qwen_kv_append_f32)
        /*00b0*/ 	.word	0x00000000


	//----- nvinfo : EIATTR_REGCOUNT
	.align		4
.L_29:
        /*00b4*/ 	.byte	0x04, 0x2f
        /*00b6*/ 	.short	(.L_31 - .L_30)
	.align		4
.L_30:
        /*00b8*/ 	.word	index@(qwen_attn_gqa2_f32)
        /*00bc*/ 	.word	0x00000020


	//----- nvinfo : EIATTR_FRAME_SIZE
	.align		4
.L_31:
        /*00c0*/ 	.byte	0x04, 0x11
        /*00c2*/ 	.short	(.L_33 - .L_32)
	.align		4
.L_32:
        /*00c4*/ 	.word	index@($__internal_0_$__cuda_sm20_rcp_rn_f32_slowpath)
        /*00c8*/ 	.word	0x00000000


	//----- nvinfo : EIATTR_FRAME_SIZE
	.align		4
.L_33:
        /*00cc*/ 	.byte	0x04, 0x11
        /*00ce*/ 	.short	(.L_35 - .L_34)
	.align		4
.L_34:
        /*00d0*/ 	.word	index@(qwen_attn_gqa2_f32)
        /*00d4*/ 	.word	0x00000000


	//----- nvinfo : EIATTR_REGCOUNT
	.align		4
.L_35:
        /*00d8*/ 	.byte	0x04, 0x2f
        /*00da*/ 	.short	(.L_37 - .L_36)
	.align		4
.L_36:
        /*00dc*/ 	.word	index@(qwen_attn_probe_f32)
        /*00e0*/ 	.word	0x0000001f


	//----- nvinfo : EIATTR_FRAME_SIZE
	.align		4
.L_37:
        /*00e4*/ 	.byte	0x04, 0x11
        /*00e6*/ 	.short	(.L_39 - .L_38)
	.align		4
.L_38:
        /*00e8*/ 	.word	index@(qwen_attn_probe_f32)
        /*00ec*/ 	.word	0x00000000


	//----- nvinfo : EIATTR_REGCOUNT
	.align		4
.L_39:
        /*00f0*/ 	.byte	0x04, 0x2f
        /*00f2*/ 	.short	(.L_41 - .L_40)
	.align		4
.L_40:
        /*00f4*/ 	.word	index@(qwen_argmax_f32)
        /*00f8*/ 	.word	0x00000020


	//----- nvinfo : EIATTR_FRAME_SIZE
	.align		4
.L_41:
        /*00fc*/ 	.byte	0x04, 0x11
        /*00fe*/ 	.short	(.L_43 - .L_42)
	.align		4
.L_42:
        /*0100*/ 	.word	index@(qwen_argmax_f32)
        /*0104*/ 	.word	0x00000000


	//----- nvinfo : EIATTR_MIN_STACK_SIZE
	.align		4
.L_43:
        /*0108*/ 	.byte	0x04, 0x12
        /*010a*/ 	.short	(.L_45 - .L_44)
	.align		4
.L_44:
        /*010c*/ 	.word	index@(qwen_argmax_f32)
        /*0110*/ 	.word	0x00000000


	//----- nvinfo : EIATTR_MIN_STACK_SIZE
	.align		4
.L_45:
        /*0114*/ 	.byte	0x04, 0x12
        /*0116*/ 	.short	(.L_47 - .L_46)
	.align		4
.L_46:
        /*0118*/ 	.word	index@(qwen_attn_probe_f32)
        /*011c*/ 	.word	0x00000000


	//----- nvinfo : EIATTR_MIN_STACK_SIZE
	.align		4
.L_47:
        /*0120*/ 	.byte	0x04, 0x12
        /*0122*/ 	.short	(.L_49 - .L_48)
	.align		4
.L_48:
        /*0124*/ 	.word	index@(qwen_attn_gqa2_f32)
        /*0128*/ 	.word	0x00000000


	//----- nvinfo : EIATTR_MIN_STACK_SIZE
	.align		4
.L_49:
        /*012c*/ 	.byte	0x04, 0x12
        /*012e*/ 	.short	(.L_51 - .L_50)
	.align		4
.L_50:
        /*0130*/ 	.word	index@(qwen_kv_append_f32)
        /*0134*/ 	.word	0x00000000


	//----- nvinfo : EIATTR_MIN_STACK_SIZE
	.align		4
.L_51:
        /*0138*/ 	.byte	0x04, 0x12
        /*013a*/ 	.short	(.L_53 - .L_52)
	.align		4
.L_52:
        /*013c*/ 	.word	index@(qwen_swiglu_interleaved_f32)
        /*0140*/ 	.word	0x00000000


	//----- nvinfo : EIATTR_MIN_STACK_SIZE
	.align		4
.L_53:
        /*0144*/ 	.byte	0x04, 0x12
        /*0146*/ 	.short	(.L_55 - .L_54)
	.align		4
.L_54:
        /*0148*/ 	.word	index@(qwen_add_inplace_f32)
        /*014c*/ 	.word	0x00000000


	//----- nvinfo : EIATTR_MIN_STACK_SIZE
	.align		4
.L_55:
        /*0150*/ 	.byte	0x04, 0x12
        /*0152*/ 	.short	(.L_57 - .L_56)
	.align		4
.L_56:
        /*0154*/ 	.word	index@(qwen_apply_rope_neox_f32)
        /*0158*/ 	.word	0x00000000


	//----- nvinfo : EIATTR_MIN_STACK_SIZE
	.align		4
.L_57:
        /*015c*/ 	.byte	0x04, 0x12
        /*015e*/ 	.short	(.L_59 - .L_58)
	.align		4
.L_58:
        /*0160*/ 	.word	index@(qwen_rms_norm_per_head_f32)
        /*0164*/ 	.word	0x00000000


	//----- nvinfo : EIATTR_MIN_STACK_SIZE
	.align		4
.L_59:
        /*0168*/ 	.byte	0x04, 0x12
        /*016a*/ 	.short	(.L_61 - .L_60)
	.align		4
.L_60:
        /*016c*/ 	.word	index@(qwen_rms_norm_f32)
        /*0170*/ 	.word	0x00000000
.L_61:


//--------------------- .nv.compat                --------------------------
	.section	.nv.compat,"",@"SHT_CUDA_COMPAT_INFO"
	.align	4
        /*0000*/ 	.byte	0x02, 0x09, 0x00, 0x00, 0x02, 0x02, 0x01, 0x00, 0x02, 0x05, 0x05, 0x00, 0x03, 0x07, 0x01, 0x01
        /*0010*/ 	.byte	0x02, 0x03, 0x00, 0x00, 0x02, 0x06, 0x01, 0x00, 0x04, 0x0b, 0x08, 0x00, 0x01, 0x00, 0x00, 0x00
        /*0020*/ 	.byte	0x00, 0x00, 0x00, 0x00


//--------------------- .nv.info.qwen_argmax_f32  --------------------------
	.section	.nv.info.qwen_argmax_f32,"",@"SHT_CUDA_INFO"
	.sectionflags	@""
	.align	4


	//----- nvinfo : EIATTR_CUDA_API_VERSION
	.align		4
        /*0000*/ 	.byte	0x04, 0x37
        /*0002*/ 	.short	(.L_63 - .L_62)
.L_62:
        /*0004*/ 	.word	0x00000082


	//----- nvinfo : EIATTR_KPARAM_INFO
	.align		4
.L_63:
        /*0008*/ 	.byte	0x04, 0x17
        /*000a*/ 	.short	(.L_65 - .L_64)
.L_64:
        /*000c*/ 	.word	0x00000000
        /*0010*/ 	.short	0x0002
        /*0012*/ 	.short	0x0010
        /*0014*/ 	.byte	0x00, 0xf0, 0x11, 0x00


	//----- nvinfo : EIATTR_KPARAM_INFO
	.align		4
.L_65:
        /*0018*/ 	.byte	0x04, 0x17
        /*001a*/ 	.short	(.L_67 - .L_66)
.L_66:
        /*001c*/ 	.word	0x00000000
        /*0020*/ 	.short	0x0001
        /*0022*/ 	.short	0x0008
        /*0024*/ 	.byte	0x00, 0xf5, 0x21, 0x00


	//----- nvinfo : EIATTR_KPARAM_INFO
	.align		4
.L_67:
        /*0028*/ 	.byte	0x04, 0x17
        /*002a*/ 	.short	(.L_69 - .L_68)
.L_68:
        /*002c*/ 	.word	0x00000000
        /*0030*/ 	.short	0x0000
        /*0032*/ 	.short	0x0000
        /*0034*/ 	.byte	0x00, 0xf5, 0x21, 0x00


	//----- nvinfo : EIATTR_SPARSE_MMA_MASK
	.align		4
.L_69:
        /*0038*/ 	.byte	0x03, 0x50
        /*003a*/ 	.short	0x0000


	//----- nvinfo : EIATTR_MAXREG_COUNT
	.align		4
        /*003c*/ 	.byte	0x03, 0x1b
        /*003e*/ 	.short	0x00ff


	//----- nvinfo : EIATTR_NUM_BARRIERS
	.align		4
        /*0040*/ 	.byte	0x02, 0x4c
        /*0042*/ 	.byte	0x01
	.zero		1


	//----- nvinfo : EIATTR_MERCURY_ISA_VERSION
	.align		4
        /*0044*/ 	.byte	0x03, 0x5f
        /*0046*/ 	.short	0x0101


	//----- nvinfo : EIATTR_VRC_CTA_INIT_COUNT
	.align		4
        /*0048*/ 	.byte	0x02, 0x4a
	.zero		1
	.zero		1


	//----- nvinfo : EIATTR_EXIT_INSTR_OFFSETS
	.align		4
        /*004c*/ 	.byte	0x04, 0x1c
        /*004e*/ 	.short	(.L_71 - .L_70)


	//   ....[0]....
.L_70:
        /*0050*/ 	.word	0x000013d0


	//   ....[1]....
        /*0054*/ 	.word	0x00001440


	//----- nvinfo : EIATTR_CRS_STACK_SIZE
	.align		4
.L_71:
        /*0058*/ 	.byte	0x04, 0x1e
        /*005a*/ 	.short	(.L_73 - .L_72)
.L_72:
        /*005c*/ 	.word	0x00000000


	//----- nvinfo : EIATTR_CBANK_PARAM_SIZE
	.align		4
.L_73:
        /*0060*/ 	.byte	0x03, 0x19
        /*0062*/ 	.short	0x0014


	//----- nvinfo : EIATTR_PARAM_CBANK
	.align		4
        /*0064*/ 	.byte	0x04, 0x0a
        /*0066*/ 	.short	(.L_75 - .L_74)
	.align		4
.L_74:
        /*0068*/ 	.word	index@(.nv.constant0.qwen_argmax_f32)
        /*006c*/ 	.short	0x0380
        /*006e*/ 	.short	0x0014


	//----- nvinfo : EIATTR_SW_WAR
	.align		4
.L_75:
        /*0070*/ 	.byte	0x04, 0x36
        /*0072*/ 	.short	(.L_77 - .L_76)
.L_76:
        /*0074*/ 	.word	0x00000008
.L_77:


//--------------------- .nv.info.qwen_attn_probe_f32 --------------------------
	.section	.nv.info.qwen_attn_probe_f32,"",@"SHT_CUDA_INFO"
	.sectionflags	@""
	.align	4


	//----- nvinfo : EIATTR_CUDA_API_VERSION
	.align		4
        /*0000*/ 	.byte	0x04, 0x37
        /*0002*/ 	.short	(.L_79 - .L_78)
.L_78:
        /*0004*/ 	.word	0x00000082


	//----- nvinfo : EIATTR_KPARAM_INFO
	.align		4
.L_79:
        /*0008*/ 	.byte	0x04, 0x17
        /*000a*/ 	.short	(.L_81 - .L_80)
.L_80:
        /*000c*/ 	.word	0x00000000
        /*0010*/ 	.short	0x0008
        /*0012*/ 	.short	0x002c
        /*0014*/ 	.byte	0x00, 0xf0, 0x11, 0x00


	//----- nvinfo : EIATTR_KPARAM_INFO
	.align		4
.L_81:
        /*0018*/ 	.byte	0x04, 0x17
        /*001a*/ 	.short	(.L_83 - .L_82)
.L_82:
        /*001c*/ 	.word	0x00000000
        /*0020*/ 	.short	0x0007
        /*0022*/ 	.short	0x0028
        /*0024*/ 	.byte	0x00, 0xf0, 0x11, 0x00


	//----- nvinfo : EIATTR_KPARAM_INFO
	.align		4
.L_83:
        /*0028*/ 	.byte	0x04, 0x17
        /*002a*/ 	.short	(.L_85 - .L_84)
.L_84:
        /*002c*/ 	.word	0x00000000
        /*0030*/ 	.short	0x0006
        /*0032*/ 	.short	0x0024
        /*0034*/ 	.byte	0x00, 0xf0, 0x11, 0x00


	//----- nvinfo : EIATTR_KPARAM_INFO
	.align		4
.L_85:
        /*0038*/ 	.byte	0x04, 0x17
        /*003a*/ 	.short	(.L_87 - .L_86)
.L_86:
        /*003c*/ 	.word	0x00000000
        /*0040*/ 	.short	0x0005
        /*0042*/ 	.short	0x0020
        /*0044*/ 	.byte	0x00, 0xf0, 0x11, 0x00


	//----- nvinfo : EIATTR_KPARAM_INFO
	.align		4
.L_87:
        /*0048*/ 	.byte	0x04, 0x17
        /*004a*/ 	.short	(.L_89 - .L_88)
.L_88:
        /*004c*/ 	.word	0x00000000
        /*0050*/ 	.short	0x0004
        /*0052*/ 	.short	0x001c
        /*0054*/ 	.byte	0x00, 0xf0, 0x11, 0x00


	//----- nvinfo : EIATTR_KPARAM_INFO
	.align		4
.L_89:
        /*0058*/ 	.byte	0x04, 0x17
        /*005a*/ 	.short	(.L_91 - .L_90)
.L_90:
        /*005c*/ 	.word	0x00000000
        /*0060*/ 	.short	0x0003
        /*0062*/ 	.short	0x0018
        /*0064*/ 	.byte	0x00, 0xf0, 0x11, 0x00


	//----- nvinfo : EIATTR_KPARAM_INFO
	.align		4
.L_91:
        /*0068*/ 	.byte	0x04, 0x17
        /*006a*/ 	.short	(.L_93 - .L_92)
.L_92:
        /*006c*/ 	.word	0x00000000
        /*0070*/ 	.short	0x0002
        /*0072*/ 	.short	0x0010
        /*0074*/ 	.byte	0x00, 0xf5, 0x21, 0x00


	//----- nvinfo : EIATTR_KPARAM_INFO
	.align		4
.L_93:
        /*0078*/ 	.byte	0x04, 0x17
        /*007a*/ 	.short	(.L_95 - .L_94)
.L_94:
        /*007c*/ 	.word	0x00000000
        /*0080*/ 	.short	0x0001
        /*0082*/ 	.short	0x0008
        /*0084*/ 	.byte	0x00, 0xf5, 0x21, 0x00


	//----- nvinfo : EIATTR_KPARAM_INFO
	.align		4
.L_95:
        /*0088*/ 	.byte	0x04, 0x17
        /*008a*/ 	.short	(.L_97 - .L_96)
.L_96:
        /*008c*/ 	.word	0x00000000
        /*0090*/ 	.short	0x0000
        /*0092*/ 	.short	0x0000
        /*0094*/ 	.byte	0x00, 0xf5, 0x21, 0x00


	//----- nvinfo : EIATTR_SPARSE_MMA_MASK
	.align		4
.L_97:
        /*0098*/ 	.byte	0x03, 0x50
        /*009a*/ 	.short	0x0000


	//----- nvinfo : EIATTR_MAXREG_COUNT
	.align		4
        /*009c*/ 	.byte	0x03, 0x1b
        /*009e*/ 	.short	0x00ff


	//----- nvinfo : EIATTR_NUM_BARRIERS
	.align		4
        /*00a0*/ 	.byte	0x02, 0x4c
        /*00a2*/ 	.byte	0x01
	.zero		1


	//----- nvinfo : EIATTR_MERCURY_ISA_VERSION
	.align		4
        /*00a4*/ 	.byte	0x03, 0x5f
        /*00a6*/ 	.short	0x0101


	//----- nvinfo : EIATTR_VRC_CTA_INIT_COUNT
	.align		4
        /*00a8*/ 	.byte	0x02, 0x4a
	.zero		1
	.zero		1


	//----- nvinfo : EIATTR_EXIT_INSTR_OFFSETS
	.align		4
        /*00ac*/ 	.byte	0x04, 0x1c
        /*00ae*/ 	.short	(.L_99 - .L_98)


	//   ....[0]....
.L_98:
        /*00b0*/ 	.word	0x00000090


	//   ....[1]....
        /*00b4*/ 	.word	0x000000c0


	//   ....[2]....
        /*00b8*/ 	.word	0x00001340


	//   ....[3]....
        /*00bc*/ 	.word	0x000013b0


	//----- nvinfo : EIATTR_CRS_STACK_SIZE
	.align		4
.L_99:
        /*00c0*/ 	.byte	0x04, 0x1e
        /*00c2*/ 	.short	(.L_101 - .L_100)
.L_100:
        /*00c4*/ 	.word	0x00000000


	//----- nvinfo : EIATTR_CBANK_PARAM_SIZE
	.align		4
.L_101:
        /*00c8*/ 	.byte	0x03, 0x19
        /*00ca*/ 	.short	0x0030


	//----- nvinfo : EIATTR_PARAM_CBANK
	.align		4
        /*00cc*/ 	.byte	0x04, 0x0a
        /*00ce*/ 	.short	(.L_103 - .L_102)
	.align		4
.L_102:
        /*00d0*/ 	.word	index@(.nv.constant0.qwen_attn_probe_f32)
        /*00d4*/ 	.short	0x0380
        /*00d6*/ 	.short	0x0030


	//----- nvinfo : EIATTR_SW_WAR
	.align		4
.L_103:
        /*00d8*/ 	.byte	0x04, 0x36
        /*00da*/ 	.short	(.L_105 - .L_104)
.L_104:
        /*00dc*/ 	.word	0x00000008
.L_105:


//--------------------- .nv.info.qwen_attn_gqa2_f32 --------------------------
	.section	.nv.info.qwen_attn_gqa2_f32,"",@"SHT_CUDA_INFO"
	.sectionflags	@""
	.align	4


	//----- nvinfo : EIATTR_CUDA_API_VERSION
	.align		4
        /*0000*/ 	.byte	0x04, 0x37
        /*0002*/ 	.short	(.L_107 - .L_106)
.L_106:
        /*0004*/ 	.word	0x00000082


	//----- nvinfo : EIATTR_KPARAM_INFO
	.align		4
.L_107:
        /*0008*/ 	.byte	0x04, 0x17
        /*000a*/ 	.short	(.L_109 - .L_108)
.L_108:
        /*000c*/ 	.word	0x00000000
        /*0010*/ 	.short	0x0007
        /*0012*/ 	.short	0x002c
        /*0014*/ 	.byte	0x00, 0xf0, 0x11, 0x00


	//----- nvinfo : EIATTR_KPARAM_INFO
	.align		4
.L_109:
        /*0018*/ 	.byte	0x04, 0x17
        /*001a*/ 	.short	(.L_111 - .L_110)
.L_110:
        /*001c*/ 	.word	0x00000000
        /*0020*/ 	.short	0x0006
        /*0022*/ 	.short	0x0028
        /*0024*/ 	.byte	0x00, 0xf0, 0x11, 0x00


	//----- nvinfo : EIATTR_KPARAM_INFO
	.align		4
.L_111:
        /*0028*/ 	.byte	0x04, 0x17
        /*002a*/ 	.short	(.L_113 - .L_112)
.L_112:
        /*002c*/ 	.word	0x00000000
        /*0030*/ 	.short	0x0005
        /*0032*/ 	.short	0x0024
        /*0034*/ 	.byte	0x00, 0xf0, 0x11, 0x00


	//----- nvinfo : EIATTR_KPARAM_INFO
	.align		4
.L_113:
        /*0038*/ 	.byte	0x04, 0x17
        /*003a*/ 	.short	(.L_115 - .L_114)
.L_114:
        /*003c*/ 	.word	0x00000000
        /*0040*/ 	.short	0x0004
        /*0042*/ 	.short	0x0020
        /*0044*/ 	.byte	0x00, 0xf0, 0x11, 0x00


	//----- nvinfo : EIATTR_KPARAM_INFO
	.align		4
.L_115:
        /*0048*/ 	.byte	0x04, 0x17
        /*004a*/ 	.short	(.L_117 - .L_116)
.L_116:
        /*004c*/ 	.word	0x00000000
        /*0050*/ 	.short	0x0003
        /*0052*/ 	.short	0x0018
        /*0054*/ 	.byte	0x00, 0xf5, 0x21, 0x00


	//----- nvinfo : EIATTR_KPARAM_INFO
	.align		4
.L_117:
        /*0058*/ 	.byte	0x04, 0x17
        /*005a*/ 	.short	(.L_119 - .L_118)
.L_118:
        /*005c*/ 	.word	0x00000000
        /*0060*/ 	.short	0x0002
        /*0062*/ 	.short	0x0010
        /*0064*/ 	.byte	0x00, 0xf5, 0x21, 0x00


	//----- nvinfo : EIATTR_KPARAM_INFO
	.align		4
.L_119:
        /*0068*/ 	.byte	0x04, 0x17
        /*006a*/ 	.short	(.L_121 - .L_120)
.L_120:
        /*006c*/ 	.word	0x00000000
        /*0070*/ 	.short	0x0001
        /*0072*/ 	.short	0x0008
        /*0074*/ 	.byte	0x00, 0xf5, 0x21, 0x00


	//----- nvinfo : EIATTR_KPARAM_INFO
	.align		4
.L_121:
        /*0078*/ 	.byte	0x04, 0x17
        /*007a*/ 	.short	(.L_123 - .L_122)
.L_122:
        /*007c*/ 	.word	0x00000000
        /*0080*/ 	.short	0x0000
        /*0082*/ 	.short	0x0000
        /*0084*/ 	.byte	0x00, 0xf5, 0x21, 0x00


	//----- nvinfo : EIATTR_SPARSE_MMA_MASK
	.align		4
.L_123:
        /*0088*/ 	.byte	0x03, 0x50
        /*008a*/ 	.short	0x0000


	//----- nvinfo : EIATTR_MAXREG_COUNT
	.align		4
        /*008c*/ 	.byte	0x03, 0x1b
        /*008e*/ 	.short	0x00ff


	//----- nvinfo : EIATTR_MERCURY_ISA_VERSION
	.align		4
        /*0090*/ 	.byte	0x03, 0x5f
        /*0092*/ 	.short	0x0101


	//----- nvinfo : EIATTR_COOP_GROUP_MASK_REGIDS
	.align		4
        /*0094*/ 	.byte	0x04, 0x29
        /*0096*/ 	.short	(.L_125 - .L_124)


	//   ....[0]....
.L_124:
        /*0098*/ 	.word	0xffffffff


	//   ....[1]....
        /*009c*/ 	.word	0xffffffff


	//   ....[2]....
        /*00a0*/ 	.word	0xffffffff


	//   ....[3]....
        /*00a4*/ 	.word	0xffffffff


	//   ....[4]....
        /*00a8*/ 	.word	0xffffffff


	//   ....[5]....
        /*00ac*/ 	.word	0xffffffff


	//   ....[6]....
        /*00b0*/ 	.word	0xffffffff


	//   ....[7]....
        /*00b4*/ 	.word	0xffffffff


	//   ....[8]....
        /*00b8*/ 	.word	0xffffffff


	//   ....[9]....
        /*00bc*/ 	.word	0xffffffff


	//----- nvinfo : EIATTR_COOP_GROUP_INSTR_OFFSETS
	.align		4
.L_125:
        /*00c0*/ 	.byte	0x04, 0x28
        /*00c2*/ 	.short	(.L_127 - .L_126)


	//   ....[0]....
.L_126:
        /*00c4*/ 	.word	0x00000340


	//   ....[1]....
        /*00c8*/ 	.word	0x00000370


	//   ....[2]....
        /*00cc*/ 	.word	0x000003a0


	//   ....[3]....
        /*00d0*/ 	.word	0x000003e0


	//   ....[4]....
        /*00d4*/ 	.word	0x00000410


	//   ....[5]....
        /*00d8*/ 	.word	0x00000430


	//   ....[6]....
        /*00dc*/ 	.word	0x000005c0


	//   ....[7]....
        /*00e0*/ 	.word	0x000005f0


	//   ....[8]....
        /*00e4*/ 	.word	0x00000660


	//   ....[9]....
        /*00e8*/ 	.word	0x00000880


	//----- nvinfo : EIATTR_VRC_CTA_INIT_COUNT
	.align		4
.L_127:
        /*00ec*/ 	.byte	0x02, 0x4a
	.zero		1
	.zero		1


	//----- nvinfo : EIATTR_EXIT_INSTR_OFFSETS
	.align		4
        /*00f0*/ 	.byte	0x04, 0x1c
        /*00f2*/ 	.short	(.L_129 - .L_128)


	//   ....[0]....
.L_128:
        /*00f4*/ 	.word	0x00000030


	//   ....[1]....
        /*00f8*/ 	.word	0x00000920


	//----- nvinfo : EIATTR_CRS_STACK_SIZE
	.align		4
.L_129:
        /*00fc*/ 	.byte	0x04, 0x1e
        /*00fe*/ 	.short	(.L_131 - .L_130)
.L_130:
        /*0100*/ 	.word	0x00000000


	//----- nvinfo : EIATTR_CBANK_PARAM_SIZE
	.align		4
.L_131:
        /*0104*/ 	.byte	0x03, 0x19
        /*0106*/ 	.short	0x0030


	//----- nvinfo : EIATTR_PARAM_CBANK
	.align		4
        /*0108*/ 	.byte	0x04, 0x0a
        /*010a*/ 	.short	(.L_133 - .L_132)
	.align		4
.L_132:
        /*010c*/ 	.word	index@(.nv.constant0.qwen_attn_gqa2_f32)
        /*0110*/ 	.short	0x0380
        /*0112*/ 	.short	0x0030


	//----- nvinfo : EIATTR_SW_WAR
	.align		4
.L_133:
        /*0114*/ 	.byte	0x04, 0x36
        /*0116*/ 	.short	(.L_135 - .L_134)
.L_134:
        /*0118*/ 	.word	0x00000008
.L_135:


//--------------------- .nv.info.qwen_kv_append_f32 --------------------------
	.section	.nv.info.qwen_kv_append_f32,"",@"SHT_CUDA_INFO"
	.sectionflags	@""
	.align	4


	//----- nvinfo : EIATTR_CUDA_API_VERSION
	.align		4
        /*0000*/ 	.byte	0x04, 0x37
        /*0002*/ 	.short	(.L_137 - .L_136)
.L_136:
        /*0004*/ 	.word	0x00000082


	//----- nvinfo : EIATTR_KPARAM_INFO
	.align		4
.L_137:
        /*0008*/ 	.byte	0x04, 0x17
        /*000a*/ 	.short	(.L_139 - .L_138)
.L_138:
        /*000c*/ 	.word	0x00000000
        /*0010*/ 	.short	0x0005
        /*0012*/ 	.short	0x0024
        /*0014*/ 	.byte	0x00, 0xf0, 0x11, 0x00


	//----- nvinfo : EIATTR_KPARAM_INFO
	.align		4
.L_139:
        /*0018*/ 	.byte	0x04, 0x17
        /*001a*/ 	.short	(.L_141 - .L_140)
.L_140:
        /*001c*/ 	.word	0x00000000
        /*0020*/ 	.short	0x0004
        /*0022*/ 	.short	0x0020
        /*0024*/ 	.byte	0x00, 0xf0, 0x11, 0x00


	//----- nvinfo : EIATTR_KPARAM_INFO
	.align		4
.L_141:
        /*0028*/ 	.byte	0x04, 0x17
        /*002a*/ 	.short	(.L_143 - .L_142)
.L_142:
        /*002c*/ 	.word	0x00000000
        /*0030*/ 	.short	0x0003
        /*0032*/ 	.short	0x0018
        /*0034*/ 	.byte	0x00, 0xf5, 0x21, 0x00


	//----- nvinfo : EIATTR_KPARAM_INFO
	.align		4
.L_143:
        /*0038*/ 	.byte	0x04, 0x17
        /*003a*/ 	.short	(.L_145 - .L_144)
.L_144:
        /*003c*/ 	.word	0x00000000
        /*0040*/ 	.short	0x0002
        /*0042*/ 	.short	0x0010
        /*0044*/ 	.byte	0x00, 0xf5, 0x21, 0x00


	//----- nvinfo : EIATTR_KPARAM_INFO
	.align		4
.L_145:
        /*0048*/ 	.byte	0x04, 0x17
        /*004a*/ 	.short	(.L_147 - .L_146)
.L_146:
        /*004c*/ 	.word	0x00000000
        /*0050*/ 	.short	0x0001
        /*0052*/ 	.short	0x0008
        /*0054*/ 	.byte	0x00, 0xf5, 0x21, 0x00


	//----- nvinfo : EIATTR_KPARAM_INFO
	.align		4
.L_147:
        /*0058*/ 	.byte	0x04, 0x17
        /*005a*/ 	.short	(.L_149 - .L_148)
.L_148:
        /*005c*/ 	.word	0x00000000
        /*0060*/ 	.short	0x0000
        /*0062*/ 	.short	0x0000
        /*0064*/ 	.byte	0x00, 0xf5, 0x21, 0x00


	//----- nvinfo : EIATTR_SPARSE_MMA_MASK
	.align		4
.L_149:
        /*0068*/ 	.byte	0x03, 0x50
        /*006a*/ 	.short	0x0000


	//----- nvinfo : EIATTR_MAXREG_COUNT
	.align		4
        /*006c*/ 	.byte	0x03, 0x1b
        /*006e*/ 	.short	0x00ff


	//----- nvinfo : EIATTR_MERCURY_ISA_VERSION
	.align		4
        /*0070*/ 	.byte	0x03, 0x5f
        /*0072*/ 	.short	0x0101


	//----- nvinfo : EIATTR_VRC_CTA_INIT_COUNT
	.align		4
        /*0074*/ 	.byte	0x02, 0x4a
	.zero		1
	.zero		1


	//----- nvinfo : EIATTR_EXIT_INSTR_OFFSETS
	.align		4
        /*0078*/ 	.byte	0x04, 0x1c
        /*007a*/ 	.short	(.L_151 - .L_150)


	//   ....[0]....
.L_150:
        /*007c*/ 	.word	0x00000070


	//   ....[1]....
        /*0080*/ 	.word	0x00000170


	//----- nvinfo : EIATTR_CBANK_PARAM_SIZE
	.align		4
.L_151:
        /*0084*/ 	.byte	0x03, 0x19
        /*0086*/ 	.short	0x0028


	//----- nvinfo : EIATTR_PARAM_CBANK
	.align		4
        /*0088*/ 	.byte	0x04, 0x0a
        /*008a*/ 	.short	(.L_153 - .L_152)
	.align		4
.L_152:
        /*008c*/ 	.word	index@(.nv.constant0.qwen_kv_append_f32)
        /*0090*/ 	.short	0x0380
        /*0092*/ 	.short	0x0028


	//----- nvinfo : EIATTR_SW_WAR
	.align		4
.L_153:
        /*0094*/ 	.byte	0x04, 0x36
        /*0096*/ 	.short	(.L_155 - .L_154)
.L_154:
        /*0098*/ 	.word	0x00000008
.L_155:


//--------------------- .nv.info.qwen_swiglu_interleaved_f32 --------------------------
	.section	.nv.info.qwen_swiglu_interleaved_f32,"",@"SHT_CUDA_INFO"
	.sectionflags	@""
	.align	4


	//----- nvinfo : EIATTR_CUDA_API_VERSION
	.align		4
        /*0000*/ 	.byte	0x04, 0x37
        /*0002*/ 	.short	(.L_157 - .L_156)
.L_156:
        /*0004*/ 	.word	0x00000082


	//----- nvinfo : EIATTR_KPARAM_INFO
	.align		4
.L_157:
        /*0008*/ 	.byte	0x04, 0x17
        /*000a*/ 	.short	(.L_159 - .L_158)
.L_158:
        /*000c*/ 	.word	0x00000000
        /*0010*/ 	.short	0x0002
        /*0012*/ 	.short	0x0010
        /*0014*/ 	.byte	0x00, 0xf0, 0x11, 0x00


	//----- nvinfo : EIATTR_KPARAM_INFO
	.align		4
.L_159:
        /*0018*/ 	.byte	0x04, 0x17
        /*001a*/ 	.short	(.L_161 - .L_160)
.L_160:
        /*001c*/ 	.word	0x00000000
        /*0020*/ 	.short	0x0001
        /*0022*/ 	.short	0x0008
        /*0024*/ 	.byte	0x00, 0xf5, 0x21, 0x00


	//----- nvinfo : EIATTR_KPARAM_INFO
	.align		4
.L_161:
        /*0028*/ 	.byte	0x04, 0x17
        /*002a*/ 	.short	(.L_163 - .L_162)
.L_162:
        /*002c*/ 	.word	0x00000000
        /*0030*/ 	.short	0x0000
        /*0032*/ 	.short	0x0000
        /*0034*/ 	.byte	0x00, 0xf5, 0x21, 0x00


	//----- nvinfo : EIATTR_SPARSE_MMA_MASK
	.align		4
.L_163:
        /*0038*/ 	.byte	0x03, 0x50
        /*003a*/ 	.short	0x0000


	//----- nvinfo : EIATTR_MAXREG_COUNT
	.align		4
        /*003c*/ 	.byte	0x03, 0x1b
        /*003e*/ 	.short	0x00ff


	//----- nvinfo : EIATTR_MERCURY_ISA_VERSION
	.align		4
        /*0040*/ 	.byte	0x03, 0x5f
        /*0042*/ 	.short	0x0101


	//----- nvinfo : EIATTR_VRC_CTA_INIT_COUNT
	.align		4
        /*0044*/ 	.byte	0x02, 0x4a
	.zero		1
	.zero		1


	//----- nvinfo : EIATTR_EXIT_INSTR_OFFSETS
	.align		4
        /*0048*/ 	.byte	0x04, 0x1c
        /*004a*/ 	.short	(.L_165 - .L_164)


	//   ....[0]....
.L_164:
        /*004c*/ 	.word	0x00000070


	//   ....[1]....
        /*0050*/ 	.word	0x00000260


	//----- nvinfo : EIATTR_CRS_STACK_SIZE
	.align		4
.L_165:
        /*0054*/ 	.byte	0x04, 0x1e
        /*0056*/ 	.short	(.L_167 - .L_166)
.L_166:
        /*0058*/ 	.word	0x00000000


	//----- nvinfo : EIATTR_CBANK_PARAM_SIZE
	.align		4
.L_167:
        /*005c*/ 	.byte	0x03, 0x19
        /*005e*/ 	.short	0x0014


	//----- nvinfo : EIATTR_PARAM_CBANK
	.align		4
        /*0060*/ 	.byte	0x04, 0x0a
        /*0062*/ 	.short	(.L_169 - .L_168)
	.align		4
.L_168:
        /*0064*/ 	.word	index@(.nv.constant0.qwen_swiglu_interleaved_f32)
        /*0068*/ 	.short	0x0380
        /*006a*/ 	.short	0x0014


	//----- nvinfo : EIATTR_SW_WAR
	.align		4
.L_169:
        /*006c*/ 	.byte	0x04, 0x36
        /*006e*/ 	.short	(.L_171 - .L_170)
.L_170:
        /*0070*/ 	.word	0x00000008
.L_171:


//--------------------- .nv.info.qwen_add_inplace_f32 --------------------------
	.section	.nv.info.qwen_add_inplace_f32,"",@"SHT_CUDA_INFO"
	.sectionflags	@""
	.align	4


	//----- nvinfo : EIATTR_CUDA_API_VERSION
	.align		4
        /*0000*/ 	.byte	0x04, 0x37
        /*0002*/ 	.short	(.L_173 - .L_172)
.L_172:
        /*0004*/ 	.word	0x00000082


	//----- nvinfo : EIATTR_KPARAM_INFO
	.align		4
.L_173:
        /*0008*/ 	.byte	0x04, 0x17
        /*000a*/ 	.short	(.L_175 - .L_174)
.L_174:
        /*000c*/ 	.word	0x00000000
        /*0010*/ 	.short	0x0002
        /*0012*/ 	.short	0x0010
        /*0014*/ 	.byte	0x00, 0xf0, 0x11, 0x00


	//----- nvinfo : EIATTR_KPARAM_INFO
	.align		4
.L_175:
        /*0018*/ 	.byte	0x04, 0x17
        /*001a*/ 	.short	(.L_177 - .L_176)
.L_176:
        /*001c*/ 	.word	0x00000000
        /*0020*/ 	.short	0x0001
        /*0022*/ 	.short	0x0008
        /*0024*/ 	.byte	0x00, 0xf5, 0x21, 0x00


	//----- nvinfo : EIATTR_KPARAM_INFO
	.align		4
.L_177:
        /*0028*/ 	.byte	0x04, 0x17
        /*002a*/ 	.short	(.L_179 - .L_178)
.L_178:
        /*002c*/ 	.word	0x00000000
        /*0030*/ 	.short	0x0000
        /*0032*/ 	.short	0x0000
        /*0034*/ 	.byte	0x00, 0xf5, 0x21, 0x00


	//----- nvinfo : EIATTR_SPARSE_MMA_MASK
	.align		4
.L_179:
        /*0038*/ 	.byte	0x03, 0x50
        /*003a*/ 	.short	0x0000


	//----- nvinfo : EIATTR_MAXREG_COUNT
	.align		4
        /*003c*/ 	.byte	0x03, 0x1b
        /*003e*/ 	.short	0x00ff


	//----- nvinfo : EIATTR_MERCURY_ISA_VERSION
	.align		4
        /*0040*/ 	.byte	0x03, 0x5f
        /*0042*/ 	.short	0x0101


	//----- nvinfo : EIATTR_VRC_CTA_INIT_COUNT
	.align		4
        /*0044*/ 	.byte	0x02, 0x4a
	.zero		1
	.zero		1


	//----- nvinfo : EIATTR_EXIT_INSTR_OFFSETS
	.align		4
        /*0048*/ 	.byte	0x04, 0x1c
        /*004a*/ 	.short	(.L_181 - .L_180)


	//   ....[0]....
.L_180:
        /*004c*/ 	.word	0x00000070


	//   ....[1]....
        /*0050*/ 	.word	0x00000110


	//----- nvinfo : EIATTR_CBANK_PARAM_SIZE
	.align		4
.L_181:
        /*0054*/ 	.byte	0x03, 0x19
        /*0056*/ 	.short	0x0014


	//----- nvinfo : EIATTR_PARAM_CBANK
	.align		4
        /*0058*/ 	.byte	0x04, 0x0a
        /*005a*/ 	.short	(.L_183 - .L_182)
	.align		4
.L_182:
        /*005c*/ 	.word	index@(.nv.constant0.qwen_add_inplace_f32)
        /*0060*/ 	.short	0x0380
        /*0062*/ 	.short	0x0014


	//----- nvinfo : EIATTR_SW_WAR
	.align		4
.L_183:
        /*0064*/ 	.byte	0x04, 0x36
        /*0066*/ 	.short	(.L_185 - .L_184)
.L_184:
        /*0068*/ 	.word	0x00000008
.L_185:


//--------------------- .nv.info.qwen_apply_rope_neox_f32 --------------------------
	.section	.nv.info.qwen_apply_rope_neox_f32,"",@"SHT_CUDA_INFO"
	.sectionflags	@""
	.align	4


	//----- nvinfo : EIATTR_CUDA_API_VERSION
	.align		4
        /*0000*/ 	.byte	0x04, 0x37
        /*0002*/ 	.short	(.L_187 - .L_186)
.L_186:
        /*0004*/ 	.word	0x00000082


	//----- nvinfo : EIATTR_KPARAM_INFO
	.align		4
.L_187:
        /*0008*/ 	.byte	0x04, 0x17
        /*000a*/ 	.short	(.L_189 - .L_188)
.L_188:
        /*000c*/ 	.word	0x00000000
        /*0010*/ 	.short	0x0004
        /*0012*/ 	.short	0x001c
        /*0014*/ 	.byte	0x00, 0xf0, 0x11, 0x00


	//----- nvinfo : EIATTR_KPARAM_INFO
	.align		4
.L_189:
        /*0018*/ 	.byte	0x04, 0x17
        /*001a*/ 	.short	(.L_191 - .L_190)
.L_190:
        /*001c*/ 	.word	0x00000000
        /*0020*/ 	.short	0x0003
        /*0022*/ 	.short	0x0018
        /*0024*/ 	.byte	0x00, 0xf0, 0x11, 0x00


	//----- nvinfo : EIATTR_KPARAM_INFO
	.align		4
.L_191:
        /*0028*/ 	.byte	0x04, 0x17
        /*002a*/ 	.short	(.L_193 - .L_192)
.L_192:
        /*002c*/ 	.word	0x00000000
        /*0030*/ 	.short	0x0002
        /*0032*/ 	.short	0x0010
        /*0034*/ 	.byte	0x00, 0xf5, 0x21, 0x00


	//----- nvinfo : EIATTR_KPARAM_INFO
	.align		4
.L_193:
        /*0038*/ 	.byte	0x04, 0x17
        /*003a*/ 	.short	(.L_195 - .L_194)
.L_194:
        /*003c*/ 	.word	0x00000000
        /*0040*/ 	.short	0x0001
        /*0042*/ 	.short	0x0008
        /*0044*/ 	.byte	0x00, 0xf5, 0x21, 0x00


	//----- nvinfo : EIATTR_KPARAM_INFO
	.align		4
.L_195:
        /*0048*/ 	.byte	0x04, 0x17
        /*004a*/ 	.short	(.L_197 - .L_196)
.L_196:
        /*004c*/ 	.word	0x00000000
        /*0050*/ 	.short	0x0000
        /*0052*/ 	.short	0x0000
        /*0054*/ 	.byte	0x00, 0xf5, 0x21, 0x00


	//----- nvinfo : EIATTR_SPARSE_MMA_MASK
	.align		4
.L_197:
        /*0058*/ 	.byte	0x03, 0x50
        /*005a*/ 	.short	0x0000


	//----- nvinfo : EIATTR_MAXREG_COUNT
	.align		4
        /*005c*/ 	.byte	0x03, 0x1b
        /*005e*/ 	.short	0x00ff


	//----- nvinfo : EIATTR_MERCURY_ISA_VERSION
	.align		4
        /*0060*/ 	.byte	0x03, 0x5f
        /*0062*/ 	.short	0x0101


	//----- nvinfo : EIATTR_VRC_CTA_INIT_COUNT
	.align		4
        /*0064*/ 	.byte	0x02, 0x4a
	.zero		1
	.zero		1


	//----- nvinfo : EIATTR_EXIT_INSTR_OFFSETS
	.align		4
        /*0068*/ 	.byte	0x04, 0x1c
        /*006a*/ 	.short	(.L_199 - .L_198)


	//   ....[0]....
.L_198:
        /*006c*/ 	.word	0x00000040


	//   ....[1]....
        /*0070*/ 	.word	0x000000a0


	//   ....[2]....
        /*0074*/ 	.word	0x00000260


	//----- nvinfo : EIATTR_CBANK_PARAM_SIZE
	.align		4
.L_199:
        /*0078*/ 	.byte	0x03, 0x19
        /*007a*/ 	.short	0x0020


	//----- nvinfo : EIATTR_PARAM_CBANK
	.align		4
        /*007c*/ 	.byte	0x04, 0x0a
        /*007e*/ 	.short	(.L_201 - .L_200)
	.align		4
.L_200:
        /*0080*/ 	.word	index@(.nv.constant0.qwen_apply_rope_neox_f32)
        /*0084*/ 	.short	0x0380
        /*0086*/ 	.short	0x0020


	//----- nvinfo : EIATTR_SW_WAR
	.align		4
.L_201:
        /*0088*/ 	.byte	0x04, 0x36
        /*008a*/ 	.short	(.L_203 - .L_202)
.L_202:
        /*008c*/ 	.word	0x00000008
.L_203:


//--------------------- .nv.info.qwen_rms_norm_per_head_f32 --------------------------
	.section	.nv.info.qwen_rms_norm_per_head_f32,"",@"SHT_CUDA_INFO"
	.sectionflags	@""
	.align	4


	//----- nvinfo : EIATTR_CUDA_API_VERSION
	.align		4
        /*0000*/ 	.byte	0x04, 0x37
        /*0002*/ 	.short	(.L_205 - .L_204)
.L_204:
        /*0004*/ 	.word	0x00000082


	//----- nvinfo : EIATTR_KPARAM_INFO
	.align		4
.L_205:
        /*0008*/ 	.byte	0x04, 0x17
        /*000a*/ 	.short	(.L_207 - .L_206)
.L_206:
        /*000c*/ 	.word	0x00000000
        /*0010*/ 	.short	0x0004
        /*0012*/ 	.short	0x0018
        /*0014*/ 	.byte	0x00, 0xf0, 0x11, 0x00


	//----- nvinfo : EIATTR_KPARAM_INFO
	.align		4
.L_207:
        /*0018*/ 	.byte	0x04, 0x17
        /*001a*/ 	.short	(.L_209 - .L_208)
.L_208:
        /*001c*/ 	.word	0x00000000
        /*0020*/ 	.short	0x0003
        /*0022*/ 	.short	0x0014
        /*0024*/ 	.byte	0x00, 0xf0, 0x11, 0x00


	//----- nvinfo : EIATTR_KPARAM_INFO
	.align		4
.L_209:
        /*0028*/ 	.byte	0x04, 0x17
        /*002a*/ 	.short	(.L_211 - .L_210)
.L_210:
        /*002c*/ 	.word	0x00000000
        /*0030*/ 	.short	0x0002
        /*0032*/ 	.short	0x0010
        /*0034*/ 	.byte	0x00, 0xf0, 0x11, 0x00


	//----- nvinfo : EIATTR_KPARAM_INFO
	.align		4
.L_211:
        /*0038*/ 	.byte	0x04, 0x17
        /*003a*/ 	.short	(.L_213 - .L_212)
.L_212:
        /*003c*/ 	.word	0x00000000
        /*0040*/ 	.short	0x0001
        /*0042*/ 	.short	0x0008
        /*0044*/ 	.byte	0x00, 0xf5, 0x21, 0x00


	//----- nvinfo : EIATTR_KPARAM_INFO
	.align		4
.L_213:
        /*0048*/ 	.byte	0x04, 0x17
        /*004a*/ 	.short	(.L_215 - .L_214)
.L_214:
        /*004c*/ 	.word	0x00000000
        /*0050*/ 	.short	0x0000
        /*0052*/ 	.short	0x0000
        /*0054*/ 	.byte	0x00, 0xf5, 0x21, 0x00


	//----- nvinfo : EIATTR_SPARSE_MMA_MASK
	.align		4
.L_215:
        /*0058*/ 	.byte	0x03, 0x50
        /*005a*/ 	.short	0x0000


	//----- nvinfo : EIATTR_MAXREG_COUNT
	.align		4
        /*005c*/ 	.byte	0x03, 0x1b
        /*005e*/ 	.short	0x00ff


	//----- nvinfo : EIATTR_NUM_BARRIERS
	.align		4
        /*0060*/ 	.byte	0x02, 0x4c
        /*0062*/ 	.byte	0x01
	.zero		1


	//----- nvinfo : EIATTR_MERCURY_ISA_VERSION
	.align		4
        /*0064*/ 	.byte	0x03, 0x5f
        /*0066*/ 	.short	0x0101


	//----- nvinfo : EIATTR_VRC_CTA_INIT_COUNT
	.align		4
        /*0068*/ 	.byte	0x02, 0x4a
	.zero		1
	.zero		1


	//----- nvinfo : EIATTR_EXIT_INSTR_OFFSETS
	.align		4
        /*006c*/ 	.byte	0x04, 0x1c
        /*006e*/ 	.short	(.L_217 - .L_216)


	//   ....[0]....
.L_216:
        /*0070*/ 	.word	0x00000040


	//   ....[1]....
        /*0074*/ 	.word	0x00000880


	//   ....[2]....
        /*0078*/ 	.word	0x00000bf0


	//   ....[3]....
        /*007c*/ 	.word	0x00000e30


	//----- nvinfo : EIATTR_CRS_STACK_SIZE
	.align		4
.L_217:
        /*0080*/ 	.byte	0x04, 0x1e
        /*0082*/ 	.short	(.L_219 - .L_218)
.L_218:
        /*0084*/ 	.word	0x00000000


	//----- nvinfo : EIATTR_CBANK_PARAM_SIZE
	.align		4
.L_219:
        /*0088*/ 	.byte	0x03, 0x19
        /*008a*/ 	.short	0x001c


	//----- nvinfo : EIATTR_PARAM_CBANK
	.align		4
        /*008c*/ 	.byte	0x04, 0x0a
        /*008e*/ 	.short	(.L_221 - .L_220)
	.align		4
.L_220:
        /*0090*/ 	.word	index@(.nv.constant0.qwen_rms_norm_per_head_f32)
        /*0094*/ 	.short	0x0380
        /*0096*/ 	.short	0x001c


	//----- nvinfo : EIATTR_SW_WAR
	.align		4
.L_221:
        /*0098*/ 	.byte	0x04, 0x36
        /*009a*/ 	.short	(.L_223 - .L_222)
.L_222:
        /*009c*/ 	.word	0x00000008
.L_223:


//--------------------- .nv.info.qwen_rms_norm_f32 --------------------------
	.section	.nv.info.qwen_rms_norm_f32,"",@"SHT_CUDA_INFO"
	.sectionflags	@""
	.align	4


	//----- nvinfo : EIATTR_CUDA_API_VERSION
	.align		4
        /*0000*/ 	.byte	0x04, 0x37
        /*0002*/ 	.short	(.L_225 - .L_224)
.L_224:
        /*0004*/ 	.word	0x00000082


	//----- nvinfo : EIATTR_KPARAM_INFO
	.align		4
.L_225:
        /*0008*/ 	.byte	0x04, 0x17
        /*000a*/ 	.short	(.L_227 - .L_226)
.L_226:
        /*000c*/ 	.word	0x00000000
        /*0010*/ 	.short	0x0005
        /*0012*/ 	.short	0x0020
        /*0014*/ 	.byte	0x00, 0xf0, 0x11, 0x00


	//----- nvinfo : EIATTR_KPARAM_INFO
	.align		4
.L_227:
        /*0018*/ 	.byte	0x04, 0x17
        /*001a*/ 	.short	(.L_229 - .L_228)
.L_228:
        /*001c*/ 	.word	0x00000000
        /*0020*/ 	.short	0x0004
        /*0022*/ 	.short	0x001c
        /*0024*/ 	.byte	0x00, 0xf0, 0x11, 0x00


	//----- nvinfo : EIATTR_KPARAM_INFO
	.align		4
.L_229:
        /*0028*/ 	.byte	0x04, 0x17
        /*002a*/ 	.short	(.L_231 - .L_230)
.L_230:
        /*002c*/ 	.word	0x00000000
        /*0030*/ 	.short	0x0003
        /*0032*/ 	.short	0x0018
        /*0034*/ 	.byte	0x00, 0xf0, 0x11, 0x00


	//----- nvinfo : EIATTR_KPARAM_INFO
	.align		4
.L_231:
        /*0038*/ 	.byte	0x04, 0x17
        /*003a*/ 	.short	(.L_233 - .L_232)
.L_232:
        /*003c*/ 	.word	0x00000000
        /*0040*/ 	.short	0x0002
        /*0042*/ 	.short	0x0010
        /*0044*/ 	.byte	0x00, 0xf5, 0x21, 0x00


	//----- nvinfo : EIATTR_KPARAM_INFO
	.align		4
.L_233:
        /*0048*/ 	.byte	0x04, 0x17
        /*004a*/ 	.short	(.L_235 - .L_234)
.L_234:
        /*004c*/ 	.word	0x00000000
        /*0050*/ 	.short	0x0001
        /*0052*/ 	.short	0x0008
        /*0054*/ 	.byte	0x00, 0xf5, 0x21, 0x00


	//----- nvinfo : EIATTR_KPARAM_INFO
	.align		4
.L_235:
        /*0058*/ 	.byte	0x04, 0x17
        /*005a*/ 	.short	(.L_237 - .L_236)
.L_236:
        /*005c*/ 	.word	0x00000000
        /*0060*/ 	.short	0x0000
        /*0062*/ 	.short	0x0000
        /*0064*/ 	.byte	0x00, 0xf5, 0x21, 0x00


	//----- nvinfo : EIATTR_SPARSE_MMA_MASK
	.align		4
.L_237:
        /*0068*/ 	.byte	0x03, 0x50
        /*006a*/ 	.short	0x0000


	//----- nvinfo : EIATTR_MAXREG_COUNT
	.align		4
        /*006c*/ 	.byte	0x03, 0x1b
        /*006e*/ 	.short	0x00ff


	//----- nvinfo : EIATTR_NUM_BARRIERS
	.align		4
        /*0070*/ 	.byte	0x02, 0x4c
        /*0072*/ 	.byte	0x01
	.zero		1


	//----- nvinfo : EIATTR_MERCURY_ISA_VERSION
	.align		4
        /*0074*/ 	.byte	0x03, 0x5f
        /*0076*/ 	.short	0x0101


	//----- nvinfo : EIATTR_VRC_CTA_INIT_COUNT
	.align		4
        /*0078*/ 	.byte	0x02, 0x4a
	.zero		1
	.zero		1


	//----- nvinfo : EIATTR_EXIT_INSTR_OFFSETS
	.align		4
        /*007c*/ 	.byte	0x04, 0x1c
        /*007e*/ 	.short	(.L_239 - .L_238)


	//   ....[0]....
.L_238:
        /*0080*/ 	.word	0x00000040


	//   ....[1]....
        /*0084*/ 	.word	0x00000880


	//   ....[2]....
        /*0088*/ 	.word	0x00000c60


	//   ....[3]....
        /*008c*/ 	.word	0x00000f90


	//----- nvinfo : EIATTR_CRS_STACK_SIZE
	.align		4
.L_239:
        /*0090*/ 	.byte	0x04, 0x1e
        /*0092*/ 	.short	(.L_241 - .L_240)
.L_240:
        /*0094*/ 	.word	0x00000000


	//----- nvinfo : EIATTR_CBANK_PARAM_SIZE
	.align		4
.L_241:
        /*0098*/ 	.byte	0x03, 0x19
        /*009a*/ 	.short	0x0024


	//----- nvinfo : EIATTR_PARAM_CBANK
	.align		4
        /*009c*/ 	.byte	0x04, 0x0a
        /*009e*/ 	.short	(.L_243 - .L_242)
	.align		4
.L_242:
        /*00a0*/ 	.word	index@(.nv.constant0.qwen_rms_norm_f32)
        /*00a4*/ 	.short	0x0380
        /*00a6*/ 	.short	0x0024


	//----- nvinfo : EIATTR_SW_WAR
	.align		4
.L_243:
        /*00a8*/ 	.byte	0x04, 0x36
        /*00aa*/ 	.short	(.L_245 - .L_244)
.L_244:
        /*00ac*/ 	.word	0x00000008
.L_245:


//--------------------- .nv.callgraph             --------------------------
	.section	.nv.callgraph,"",@"SHT_CUDA_CALLGRAPH"
	.align	4
	.sectionentsize	8
	.align		4
        /*0000*/ 	.word	0x00000000
	.align		4
        /*0004*/ 	.word	0xffffffff
	.align		4
        /*0008*/ 	.word	0x00000000
	.align		4
        /*000c*/ 	.word	0xfffffffe
	.align		4
        /*0010*/ 	.word	0x00000000
	.align		4
        /*0014*/ 	.word	0xfffffffd
	.align		4
        /*0018*/ 	.word	0x00000000
	.align		4
        /*001c*/ 	.word	0xfffffffc


//--------------------- .text.qwen_argmax_f32     --------------------------
	.section	.text.qwen_argmax_f32,"ax",@progbits
	.align	128
        .global         qwen_argmax_f32
        .type           qwen_argmax_f32,@function
        .size           qwen_argmax_f32,(.L_x_113 - qwen_argmax_f32)
        .other          qwen_argmax_f32,@"STO_CUDA_ENTRY STV_DEFAULT"
qwen_argmax_f32:
.text.qwen_argmax_f32:
[----:B------:R-:W-:Y:S01]  /*0000*/  LDC R1, c[0x0][0x37c] ;  /* 0x0000df00ff017b82 */ /* 0x000fe20000000800 */
[----:B------:R-:W0:Y:S01]  /*0010*/  S2R R0, SR_TID.X ;  /* 0x0000000000007919 */ /* 0x000e220000002100 */
[----:B------:R-:W0:Y:S01]  /*0020*/  LDCU UR4, c[0x0][0x390] ;  /* 0x00007200ff0477ac */ /* 0x000e220008000800 */
[----:B------:R-:W-:Y:S01]  /*0030*/  BSSY.RECONVERGENT B2, `(.L_x_0) ;  /* 0x0000118000027945 */ /* 0x000fe20003800200 */
[----:B------:R-:W-:Y:S01]  /*0040*/  IMAD.MOV.U32 R7, RZ, RZ, RZ ;  /* 0x000000ffff077224 */ /* 0x000fe200078e00ff */
[----:B------:R-:W1:Y:S01]  /*0050*/  LDCU.64 UR8, c[0x0][0x358] ;  /* 0x00006b00ff0877ac */ /* 0x000e620008000a00 */
[----:B------:R-:W-:Y:S01]  /*0060*/  IMAD.MOV.U32 R2, RZ, RZ, -0xeb60d36 ;  /* 0xf149f2caff027424 */ /* 0x000fe200078e00ff */
[----:B0-----:R-:W-:-:S13]  /*0070*/  ISETP.GE.AND P0, PT, R0, UR4, PT ;  /* 0x0000000400007c0c */ /* 0x001fda000bf06270 */
[----:B-1----:R-:W-:Y:S05]  /*0080*/  @P0 BRA `(.L_x_1) ;  /* 0x0000001000480947 */ /* 0x002fea0003800000 */
[----:B------:R-:W0:Y:S01]  /*0090*/  LDC R3, c[0x0][0x360] ;  /* 0x0000d800ff037b82 */ /* 0x000e220000000800 */
[----:B------:R-:W-:Y:S01]  /*00a0*/  IMAD.MOV.U32 R4, RZ, RZ, RZ ;  /* 0x000000ffff047224 */ /* 0x000fe200078e00ff */
[----:B------:R-:W-:Y:S01]  /*00b0*/  BSSY.RECONVERGENT B1, `(.L_x_2) ;  /* 0x0000101000017945 */ /* 0x000fe20003800200 */
[----:B------:R-:W-:Y:S01]  /*00c0*/  IMAD.MOV.U32 R8, RZ, RZ, R0 ;  /* 0x000000ffff087224 */ /* 0x000fe200078e0000 */
[----:B0-----:R-:W0:Y:S01]  /*00d0*/  I2F.U32.RP R6, R3 ;  /* 0x0000000300067306 */ /* 0x001e220000209000 */
[----:B------:R-:W-:Y:S01]  /*00e0*/  IMAD.IADD R20, R0, 0x1, R3 ;  /* 0x0000000100147824 */ /* 0x000fe200078e0203 */
[----:B------:R-:W-:-:S04]  /*00f0*/  ISETP.NE.U32.AND P2, PT, R3, RZ, PT ;  /* 0x000000ff0300720c */ /* 0x000fc80003f45070 */
[C---:B------:R-:W-:Y:S02]  /*0100*/  ISETP.GE.U32.AND P0, PT, R20.reuse, UR4, PT ;  /* 0x0000000414007c0c */ /* 0x040fe4000bf06070 */
[----:B------:R-:W-:Y:S01]  /*0110*/  VIMNMX.U32 R7, PT, PT, R20, UR4, !PT ;  /* 0x0000000414077c48 */ /* 0x000fe2000ffe0000 */
[----:B0-----:R-:W0:Y:S02]  /*0120*/  MUFU.RCP R6, R6 ;  /* 0x0000000600067308 */ /* 0x001e240000001000 */
[----:B0-----:R-:W-:-:S06]  /*0130*/  VIADD R5, R6, 0xffffffe ;  /* 0x0ffffffe06057836 */ /* 0x001fcc0000000000 */
[----:B------:R-:W0:Y:S02]  /*0140*/  F2I.FTZ.U32.TRUNC.NTZ R5, R5 ;  /* 0x0000000500057305 */ /* 0x000e24000021f000 */
[----:B0-----:R-:W-:-:S04]  /*0150*/  IMAD.MOV R2, RZ, RZ, -R5 ;  /* 0x000000ffff027224 */ /* 0x001fc800078e0a05 */
[----:B------:R-:W-:Y:S01]  /*0160*/  IMAD R9, R2, R3, RZ ;  /* 0x0000000302097224 */ /* 0x000fe200078e02ff */
[----:B------:R-:W-:-:S03]  /*0170*/  SEL R2, RZ, 0x1, P0 ;  /* 0x00000001ff027807 */ /* 0x000fc60000000000 */
[----:B------:R-:W-:Y:S01]  /*0180*/  IMAD.HI.U32 R9, R5, R9, R4 ;  /* 0x0000000905097227 */ /* 0x000fe200078e0004 */
[----:B------:R-:W-:-:S03]  /*0190*/  IADD3 R4, PT, PT, R7, -R20, -R2 ;  /* 0x8000001407047210 */ /* 0x000fc60007ffe802 */
[----:B------:R-:W-:Y:S02]  /*01a0*/  IMAD.MOV.U32 R7, RZ, RZ, RZ ;  /* 0x000000ffff077224 */ /* 0x000fe400078e00ff */
[----:B------:R-:W-:-:S04]  /*01b0*/  IMAD.HI.U32 R9, R9, R4, RZ ;  /* 0x0000000409097227 */ /* 0x000fc800078e00ff */
[----:B------:R-:W-:-:S04]  /*01c0*/  IMAD.MOV R5, RZ, RZ, -R9 ;  /* 0x000000ffff057224 */ /* 0x000fc800078e0a09 */
[----:B------:R-:W-:-:S05]  /*01d0*/  IMAD R4, R3, R5, R4 ;  /* 0x0000000503047224 */ /* 0x000fca00078e0204 */
[----:B------:R-:W-:-:S13]  /*01e0*/  ISETP.GE.U32.AND P0, PT, R4, R3, PT ;  /* 0x000000030400720c */ /* 0x000fda0003f06070 */
[----:B------:R-:W-:Y:S02]  /*01f0*/  @P0 IMAD.IADD R4, R4, 0x1, -R3 ;  /* 0x0000000104040824 */ /* 0x000fe400078e0a03 */
[----:B------:R-:W-:-:S03]  /*0200*/  @P0 VIADD R9, R9, 0x1 ;  /* 0x0000000109090836 */ /* 0x000fc60000000000 */
[----:B------:R-:W-:-:S13]  /*0210*/  ISETP.GE.U32.AND P1, PT, R4, R3, PT ;  /* 0x000000030400720c */ /* 0x000fda0003f26070 */
[----:B------:R-:W-:Y:S01]  /*0220*/  @P1 VIADD R9, R9, 0x1 ;  /* 0x0000000109091836 */ /* 0x000fe20000000000 */
[----:B------:R-:W-:-:S05]  /*0230*/  @!P2 LOP3.LUT R9, RZ, R3, RZ, 0x33, !PT ;  /* 0x00000003ff09a212 */ /* 0x000fca00078e33ff */
[----:B------:R-:W-:-:S04]  /*0240*/  IMAD.IADD R2, R2, 0x1, R9 ;  /* 0x0000000102027824 */ /* 0x000fc800078e0209 */
[C---:B------:R-:W-:Y:S01]  /*0250*/  VIADD R5, R2.reuse, 0x1 ;  /* 0x0000000102057836 */ /* 0x040fe20000000000 */
[----:B------:R-:W-:Y:S01]  /*0260*/  ISETP.GE.U32.AND P0, PT, R2, 0x3, PT ;  /* 0x000000030200780c */ /* 0x000fe20003f06070 */
[----:B------:R-:W-:-:S03]  /*0270*/  IMAD.MOV.U32 R2, RZ, RZ, -0xeb60d36 ;  /* 0xf149f2caff027424 */ /* 0x000fc600078e00ff */
[----:B------:R-:W-:-:S09]  /*0280*/  LOP3.LUT R4, R5, 0x3, RZ, 0xc0, !PT ;  /* 0x0000000305047812 */ /* 0x000fd200078ec0ff */
[----:B------:R-:W-:Y:S05]  /*0290*/  @!P0 BRA `(.L_x_3) ;  /* 0x0000000c00888947 */ /* 0x000fea0003800000 */
[----:B------:R-:W-:Y:S01]  /*02a0*/  LOP3.LUT R5, R5, 0xfffffffc, RZ, 0xc0, !PT ;  /* 0xfffffffc05057812 */ /* 0x000fe200078ec0ff */
[----:B------:R-:W0:Y:S01]  /*02b0*/  LDC.64 R18, c[0x0][0x388] ;  /* 0x0000e200ff127b82 */ /* 0x000e220000000a00 */
[----:B------:R-:W-:Y:S01]  /*02c0*/  BSSY.RELIABLE B0, `(.L_x_4) ;  /* 0x00000c1000007945 */ /* 0x000fe20003800100 */
[C-C-:B------:R-:W-:Y:S02]  /*02d0*/  IMAD R10, R3.reuse, 0x2, R0.reuse ;  /* 0x00000002030a7824 */ /* 0x140fe400078e0200 */
[----:B------:R-:W-:Y:S02]  /*02e0*/  IMAD.MOV R5, RZ, RZ, -R5 ;  /* 0x000000ffff057224 */ /* 0x000fe400078e0a05 */
[----:B------:R-:W-:Y:S02]  /*02f0*/  IMAD R26, R3, 0x3, R0 ;  /* 0x00000003031a7824 */ /* 0x000fe400078e0200 */
[----:B------:R-:W-:Y:S01]  /*0300*/  IMAD.MOV.U32 R2, RZ, RZ, -0xeb60d36 ;  /* 0xf149f2caff027424 */ /* 0x000fe200078e00ff */
[----:B------:R-:W-:Y:S01]  /*0310*/  ISETP.GE.AND P0, PT, R5, RZ, PT ;  /* 0x000000ff0500720c */ /* 0x000fe20003f06270 */
[----:B------:R-:W-:-:S02]  /*0320*/  IMAD.MOV.U32 R7, RZ, RZ, RZ ;  /* 0x000000ffff077224 */ /* 0x000fc400078e00ff */
[----:B------:R-:W-:-:S10]  /*0330*/  IMAD.MOV.U32 R8, RZ, RZ, R0 ;  /* 0x000000ffff087224 */ /* 0x000fd400078e0000 */
[----:B------:R-:W-:Y:S05]  /*0340*/  @P0 BRA `(.L_x_5) ;  /* 0x0000000800e00947 */ /* 0x000fea0003800000 */
[----:B------:R-:W-:Y:S01]  /*0350*/  IMAD.MOV R6, RZ, RZ, -R5 ;  /* 0x000000ffff067224 */ /* 0x000fe200078e0a05 */
[----:B------:R-:W-:Y:S01]  /*0360*/  BSSY.RECONVERGENT B3, `(.L_x_6) ;  /* 0x0000075000037945 */ /* 0x000fe20003800200 */
[----:B------:R-:W-:-:S03]  /*0370*/  PLOP3.LUT P0, PT, PT, PT, PT, 0x80, 0x8 ;  /* 0x000000000008781c */ /* 0x000fc60003f0f070 */
[----:B------:R-:W-:-:S13]  /*0380*/  ISETP.GT.AND P1, PT, R6, 0xc, PT ;  /* 0x0000000c0600780c */ /* 0x000fda0003f24270 */
[----:B------:R-:W-:Y:S05]  /*0390*/  @!P1 BRA `(.L_x_7) ;  /* 0x0000000400c49947 */ /* 0x000fea0003800000 */
[----:B------:R-:W1:Y:S01]  /*03a0*/  LDC.64 R16, c[0x0][0x388] ;  /* 0x0000e200ff107b82 */ /* 0x000e620000000a00 */
[----:B------:R-:W-:-:S13]  /*03b0*/  PLOP3.LUT P0, PT, PT, PT, PT, 0x8, 0x80 ;  /* 0x000000000080781c */ /* 0x000fda0003f0e170 */
.L_x_8:
[----:B-1----:R-:W-:-:S05]  /*03c0*/  IMAD.WIDE.U32 R22, R8, 0x4, R16 ;  /* 0x0000000408167825 */ /* 0x002fca00078e0010 */
[----:B------:R1:W2:Y:S01]  /*03d0*/  LDG.E R29, desc[UR8][R22.64] ;  /* 0x00000008161d7981 */ /* 0x0002a2000c1e1900 */
[----:B------:R-:W-:-:S06]  /*03e0*/  IMAD.WIDE.U32 R14, R20, 0x4, R16 ;  /* 0x00000004140e7825 */ /* 0x000fcc00078e0010 */
[----:B------:R-:W3:Y:S01]  /*03f0*/  LDG.E R15, desc[UR8][R14.64] ;  /* 0x000000080e0f7981 */ /* 0x000ee2000c1e1900 */
[----:B------:R-:W-:-:S05]  /*0400*/  IMAD.WIDE.U32 R12, R10, 0x4, R16 ;  /* 0x000000040a0c7825 */ /* 0x000fca00078e0010 */
[----:B------:R4:W5:Y:S01]  /*0410*/  LDG.E R6, desc[UR8][R12.64] ;  /* 0x000000080c067981 */ /* 0x000962000c1e1900 */
[----:B-1----:R-:W-:-:S04]  /*0420*/  IMAD.WIDE.U32 R22, R26, 0x4, R16 ;  /* 0x000000041a167825 */ /* 0x002fc800078e0010 */
[C---:B------:R-:W-:Y:S01]  /*0430*/  IMAD.IADD R28, R3.reuse, 0x1, R8 ;  /* 0x00000001031c7824 */ /* 0x040fe200078e0208 */
[----:B------:R1:W5:Y:S03]  /*0440*/  LDG.E R14, desc[UR8][R22.64] ;  /* 0x00000008160e7981 */ /* 0x000366000c1e1900 */
[----:B----4-:R-:W-:-:S04]  /*0450*/  IMAD.IADD R12, R3, 0x1, R28 ;  /* 0x00000001030c7824 */ /* 0x010fc800078e021c */
[----:B------:R-:W-:-:S04]  /*0460*/  IMAD.IADD R25, R3, 0x1, R12 ;  /* 0x0000000103197824 */ /* 0x000fc800078e020c */
[----:B------:R-:W-:-:S04]  /*0470*/  IMAD.IADD R9, R3, 0x1, R25 ;  /* 0x0000000103097824 */ /* 0x000fc800078e0219 */
[----:B-1----:R-:W-:-:S05]  /*0480*/  IMAD.WIDE.U32 R22, R9, 0x4, R16 ;  /* 0x0000000409167825 */ /* 0x002fca00078e0010 */
[----:B------:R1:W4:Y:S01]  /*0490*/  LDG.E R27, desc[UR8][R22.64] ;  /* 0x00000008161b7981 */ /* 0x000322000c1e1900 */
[----:B------:R-:W-:-:S04]  /*04a0*/  IMAD R11, R3, 0x4, R20 ;  /* 0x00000004030b7824 */ /* 0x000fc800078e0214 */
[----:B------:R-:W-:-:S05]  /*04b0*/  IMAD.WIDE.U32 R20, R11, 0x4, R16 ;  /* 0x000000040b147825 */ /* 0x000fca00078e0010 */
[----:B------:R0:W4:Y:S01]  /*04c0*/  LDG.E R13, desc[UR8][R20.64] ;  /* 0x00000008140d7981 */ /* 0x000122000c1e1900 */
[C---:B-1----:R-:W-:Y:S02]  /*04d0*/  IMAD.IADD R22, R3.reuse, 0x1, R9 ;  /* 0x0000000103167824 */ /* 0x042fe400078e0209 */
[C---:B------:R-:W-:Y:S02]  /*04e0*/  IMAD R26, R3.reuse, 0x4, R26 ;  /* 0x00000004031a7824 */ /* 0x040fe400078e021a */
[----:B------:R-:W-:Y:S01]  /*04f0*/  IMAD R11, R3, 0x4, R11 ;  /* 0x00000004030b7824 */ /* 0x000fe200078e020b */
[----:B--2---:R-:W-:-:S04]  /*0500*/  FSETP.GT.AND P1, PT, R29, R2, PT ;  /* 0x000000021d00720b */ /* 0x004fc80003f24000 */
[----:B------:R-:W-:Y:S01]  /*0510*/  FSEL R2, R29, R2, P1 ;  /* 0x000000021d027208 */ /* 0x000fe20000800000 */
[----:B------:R-:W-:-:S03]  /*0520*/  IMAD R29, R3, 0x4, R10 ;  /* 0x00000004031d7824 */ /* 0x000fc600078e020a */
[----:B---3--:R-:W-:Y:S01]  /*0530*/  FSETP.GT.AND P2, PT, R15, R2, PT ;  /* 0x000000020f00720b */ /* 0x008fe20003f44000 */
[----:B0-----:R-:W-:-:S03]  /*0540*/  IMAD.WIDE.U32 R20, R29, 0x4, R16 ;  /* 0x000000041d147825 */ /* 0x001fc600078e0010 */
[----:B------:R-:W-:Y:S02]  /*0550*/  FSEL R15, R15, R2, P2 ;  /* 0x000000020f0f7208 */ /* 0x000fe40001000000 */
[----:B------:R-:W-:Y:S01]  /*0560*/  SEL R7, R8, R7, P1 ;  /* 0x0000000708077207 */ /* 0x000fe20000800000 */
[C---:B------:R-:W-:Y:S01]  /*0570*/  IMAD.IADD R2, R3.reuse, 0x1, R22 ;  /* 0x0000000103027824 */ /* 0x040fe200078e0216 */
[CC--:B-----5:R-:W-:Y:S01]  /*0580*/  FSETP.GT.AND P1, PT, R6.reuse, R15.reuse, PT ;  /* 0x0000000f0600720b */ /* 0x0e0fe20003f24000 */
[----:B------:R0:W2:Y:S03]  /*0590*/  LDG.E R24, desc[UR8][R20.64] ;  /* 0x0000000814187981 */ /* 0x0000a6000c1e1900 */
[----:B------:R-:W-:Y:S01]  /*05a0*/  FSEL R15, R6, R15, P1 ;  /* 0x0000000f060f7208 */ /* 0x000fe20000800000 */
[----:B------:R-:W-:Y:S01]  /*05b0*/  IMAD.IADD R6, R3, 0x1, R2 ;  /* 0x0000000103067824 */ /* 0x000fe200078e0202 */
[----:B------:R-:W-:-:S02]  /*05c0*/  SEL R10, R28, R7, P2 ;  /* 0x000000071c0a7207 */ /* 0x000fc40001000000 */
[----:B------:R-:W-:Y:S01]  /*05d0*/  FSETP.GT.AND P3, PT, R14, R15, PT ;  /* 0x0000000f0e00720b */ /* 0x000fe20003f64000 */
[----:B0-----:R-:W-:-:S03]  /*05e0*/  IMAD.WIDE.U32 R20, R26, 0x4, R16 ;  /* 0x000000041a147825 */ /* 0x001fc600078e0010 */
[----:B------:R-:W-:Y:S01]  /*05f0*/  FSEL R28, R14, R15, P3 ;  /* 0x0000000f0e1c7208 */ /* 0x000fe20001800000 */
[----:B------:R-:W-:Y:S01]  /*0600*/  IMAD.IADD R8, R3, 0x1, R6 ;  /* 0x0000000103087824 */ /* 0x000fe200078e0206 */
[----:B------:R-:W3:Y:S03]  /*0610*/  LDG.E R7, desc[UR8][R20.64] ;  /* 0x0000000814077981 */ /* 0x000ee6000c1e1900 */
[----:B------:R-:W-:-:S05]  /*0620*/  IMAD.WIDE.U32 R14, R8, 0x4, R16 ;  /* 0x00000004080e7825 */ /* 0x000fca00078e0010 */
[----:B------:R0:W5:Y:S01]  /*0630*/  LDG.E R23, desc[UR8][R14.64] ;  /* 0x000000080e177981 */ /* 0x000162000c1e1900 */
[----:B----4-:R-:W-:-:S04]  /*0640*/  FSETP.GT.AND P4, PT, R27, R28, PT ;  /* 0x0000001c1b00720b */ /* 0x010fc80003f84000 */
[----:B------:R-:W-:Y:S01]  /*0650*/  FSEL R27, R27, R28, P4 ;  /* 0x0000001c1b1b7208 */ /* 0x000fe20002000000 */
[----:B0-----:R-:W-:-:S05]  /*0660*/  IMAD.WIDE.U32 R14, R11, 0x4, R16 ;  /* 0x000000040b0e7825 */ /* 0x001fca00078e0010 */
[----:B------:R0:W4:Y:S01]  /*0670*/  LDG.E R28, desc[UR8][R14.64] ;  /* 0x000000080e1c7981 */ /* 0x000122000c1e1900 */
[----:B------:R-:W-:-:S04]  /*0680*/  FSETP.GT.AND P2, PT, R13, R27, PT ;  /* 0x0000001b0d00720b */ /* 0x000fc80003f44000 */
[----:B------:R-:W-:Y:S02]  /*0690*/  FSEL R27, R13, R27, P2 ;  /* 0x0000001b0d1b7208 */ /* 0x000fe40001000000 */
[----:B------:R-:W-:Y:S01]  /*06a0*/  SEL R10, R12, R10, P1 ;  /* 0x0000000a0c0a7207 */ /* 0x000fe20000800000 */
[----:B------:R-:W-:-:S03]  /*06b0*/  IMAD R29, R3, 0x4, R29 ;  /* 0x00000004031d7824 */ /* 0x000fc600078e021d */
[----:B------:R-:W-:Y:S01]  /*06c0*/  SEL R12, R25, R10, P3 ;  /* 0x0000000a190c7207 */ /* 0x000fe20001800000 */
[----:B------:R-:W-:-:S04]  /*06d0*/  IMAD.WIDE.U32 R20, R29, 0x4, R16 ;  /* 0x000000041d147825 */ /* 0x000fc800078e0010 */
[----:B------:R-:W-:Y:S01]  /*06e0*/  IMAD.IADD R10, R3, 0x1, R8 ;  /* 0x00000001030a7824 */ /* 0x000fe200078e0208 */
[----:B0-----:R-:W-:Y:S01]  /*06f0*/  SEL R15, R9, R12, P4 ;  /* 0x0000000c090f7207 */ /* 0x001fe20002000000 */
[C---:B------:R-:W-:Y:S01]  /*0700*/  IMAD R26, R3.reuse, 0x4, R26 ;  /* 0x00000004031a7824 */ /* 0x040fe200078e021a */
[----:B------:R0:W4:Y:S01]  /*0710*/  LDG.E R13, desc[UR8][R20.64] ;  /* 0x00000008140d7981 */ /* 0x000122000c1e1900 */
[----:B------:R-:W-:-:S04]  /*0720*/  IMAD.IADD R12, R3, 0x1, R10 ;  /* 0x00000001030c7824 */ /* 0x000fc800078e020a */
[----:B------:R-:W-:-:S04]  /*0730*/  IMAD.IADD R14, R3, 0x1, R12 ;  /* 0x00000001030e7824 */ /* 0x000fc800078e020c */
[C---:B------:R-:W-:Y:S02]  /*0740*/  IMAD.IADD R9, R3.reuse, 0x1, R14 ;  /* 0x0000000103097824 */ /* 0x040fe400078e020e */
[C---:B------:R-:W-:Y:S01]  /*0750*/  IMAD R11, R3.reuse, 0x4, R11 ;  /* 0x00000004030b7824 */ /* 0x040fe200078e020b */
[----:B------:R-:W-:Y:S01]  /*0760*/  SEL R15, R22, R15, P2 ;  /* 0x0000000f160f7207 */ /* 0x000fe20001000000 */
[----:B------:R-:W-:Y:S01]  /*0770*/  IMAD R29, R3, 0x4, R29 ;  /* 0x00000004031d7824 */ /* 0x000fe200078e021d */
[----:B--2---:R-:W-:-:S04]  /*0780*/  FSETP.GT.AND P5, PT, R24, R27, PT ;  /* 0x0000001b1800720b */ /* 0x004fc80003fa4000 */
[----:B------:R-:W-:Y:S01]  /*0790*/  FSEL R27, R24, R27, P5 ;  /* 0x0000001b181b7208 */ /* 0x000fe20002800000 */
[----:B------:R-:W-:-:S03]  /*07a0*/  IMAD.WIDE.U32 R24, R26, 0x4, R16 ;  /* 0x000000041a187825 */ /* 0x000fc600078e0010 */
[----:B---3--:R-:W-:-:S04]  /*07b0*/  FSETP.GT.AND P4, PT, R7, R27, PT ;  /* 0x0000001b0700720b */ /* 0x008fc80003f84000 */
[----:B0-----:R-:W-:Y:S02]  /*07c0*/  FSEL R20, R7, R27, P4 ;  /* 0x0000001b07147208 */ /* 0x001fe40002000000 */
[----:B------:R0:W2:Y:S02]  /*07d0*/  LDG.E R7, desc[UR8][R24.64] ;  /* 0x0000000818077981 */ /* 0x0000a4000c1e1900 */
[----:B-----5:R-:W-:-:S04]  /*07e0*/  FSETP.GT.AND P1, PT, R23, R20, PT ;  /* 0x000000141700720b */ /* 0x020fc80003f24000 */
[----:B0-----:R-:W-:Y:S01]  /*07f0*/  FSEL R25, R23, R20, P1 ;  /* 0x0000001417197208 */ /* 0x001fe20000800000 */
[----:B------:R-:W-:-:S05]  /*0800*/  IMAD.WIDE.U32 R20, R9, 0x4, R16 ;  /* 0x0000000409147825 */ /* 0x000fca00078e0010 */
[----:B------:R0:W3:Y:S01]  /*0810*/  LDG.E R27, desc[UR8][R20.64] ;  /* 0x00000008141b7981 */ /* 0x0000e2000c1e1900 */
[----:B------:R-:W-:Y:S01]  /*0820*/  IMAD.WIDE.U32 R22, R11, 0x4, R16 ;  /* 0x000000040b167825 */ /* 0x000fe200078e0010 */
[----:B----4-:R-:W-:-:S04]  /*0830*/  FSETP.GT.AND P3, PT, R28, R25, PT ;  /* 0x000000191c00720b */ /* 0x010fc80003f64000 */
[----:B------:R-:W-:Y:S01]  /*0840*/  FSEL R28, R28, R25, P3 ;  /* 0x000000191c1c7208 */ /* 0x000fe20001800000 */
[----:B------:R-:W4:Y:S01]  /*0850*/  LDG.E R22, desc[UR8][R22.64] ;  /* 0x0000000816167981 */ /* 0x000f22000c1e1900 */
[----:B------:R-:W-:-:S04]  /*0860*/  IMAD.WIDE.U32 R24, R29, 0x4, R16 ;  /* 0x000000041d187825 */ /* 0x000fc800078e0010 */
[----:B------:R-:W-:Y:S02]  /*0870*/  IMAD R26, R3, 0x4, R26 ;  /* 0x00000004031a7824 */ /* 0x000fe400078e021a */
[----:B------:R-:W5:Y:S02]  /*0880*/  LDG.E R24, desc[UR8][R24.64] ;  /* 0x0000000818187981 */ /* 0x000f64000c1e1900 */
[----:B0-----:R-:W-:-:S06]  /*0890*/  IMAD.WIDE.U32 R20, R26, 0x4, R16 ;  /* 0x000000041a147825 */ /* 0x001fcc00078e0010 */
[----:B------:R-:W5:Y:S01]  /*08a0*/  LDG.E R20, desc[UR8][R20.64] ;  /* 0x0000000814147981 */ /* 0x000f62000c1e1900 */
[CC--:B------:R-:W-:Y:S02]  /*08b0*/  FSETP.GT.AND P2, PT, R13.reuse, R28.reuse, PT ;  /* 0x0000001c0d00720b */ /* 0x0c0fe40003f44000 */
[----:B------:R-:W-:Y:S02]  /*08c0*/  SEL R15, R2, R15, P5 ;  /* 0x0000000f020f7207 */ /* 0x000fe40002800000 */
[----:B------:R-:W-:Y:S02]  /*08d0*/  FSEL R28, R13, R28, P2 ;  /* 0x0000001c0d1c7208 */ /* 0x000fe40001000000 */
[----:B------:R-:W-:-:S04]  /*08e0*/  SEL R15, R6, R15, P4 ;  /* 0x0000000f060f7207 */ /* 0x000fc80002000000 */
[----:B------:R-:W-:-:S04]  /*08f0*/  SEL R15, R8, R15, P1 ;  /* 0x0000000f080f7207 */ /* 0x000fc80000800000 */
[----:B------:R-:W-:-:S04]  /*0900*/  SEL R15, R10, R15, P3 ;  /* 0x0000000f0a0f7207 */ /* 0x000fc80001800000 */
[----:B------:R-:W-:Y:S01]  /*0910*/  SEL R15, R12, R15, P2 ;  /* 0x0000000f0c0f7207 */ /* 0x000fe20001000000 */
[----:B------:R-:W-:-:S05]  /*0920*/  VIADD R5, R5, 0x10 ;  /* 0x0000001005057836 */ /* 0x000fca0000000000 */
[----:B------:R-:W-:Y:S01]  /*0930*/  ISETP.GE.AND P3, PT, R5, -0xc, PT ;  /* 0xfffffff40500780c */ /* 0x000fe20003f66270 */
[C---:B------:R-:W-:Y:S02]  /*0940*/  IMAD R10, R3.reuse, 0x4, R29 ;  /* 0x00000004030a7824 */ /* 0x040fe400078e021d */
[----:B------:R-:W-:Y:S01]  /*0950*/  IMAD R26, R3, 0x4, R26 ;  /* 0x00000004031a7824 */ /* 0x000fe200078e021a */
[----:B--2---:R-:W-:-:S04]  /*0960*/  FSETP.GT.AND P5, PT, R7, R28, PT ;  /* 0x0000001c0700720b */ /* 0x004fc80003fa4000 */
[----:B------:R-:W-:Y:S02]  /*0970*/  FSEL R28, R7, R28, P5 ;  /* 0x0000001c071c7208 */ /* 0x000fe40002800000 */
[----:B------:R-:W-:Y:S02]  /*0980*/  SEL R14, R14, R15, P5 ;  /* 0x0000000f0e0e7207 */ /* 0x000fe40002800000 */
[----:B---3--:R-:W-:-:S04]  /*0990*/  FSETP.GT.AND P4, PT, R27, R28, PT ;  /* 0x0000001c1b00720b */ /* 0x008fc80003f84000 */
[----:B------:R-:W-:-:S04]  /*09a0*/  FSEL R27, R27, R28, P4 ;  /* 0x0000001c1b1b7208 */ /* 0x000fc80002000000 */
[CC--:B----4-:R-:W-:Y:S02]  /*09b0*/  FSETP.GT.AND P1, PT, R22.reuse, R27.reuse, PT ;  /* 0x0000001b1600720b */ /* 0x0d0fe40003f24000 */
[----:B------:R-:W-:Y:S01]  /*09c0*/  SEL R14, R9, R14, P4 ;  /* 0x0000000e090e7207 */ /* 0x000fe20002000000 */
[----:B------:R-:W-:Y:S01]  /*09d0*/  IMAD.IADD R9, R3, 0x1, R9 ;  /* 0x0000000103097824 */ /* 0x000fe200078e0209 */
[----:B------:R-:W-:-:S04]  /*09e0*/  FSEL R27, R22, R27, P1 ;  /* 0x0000001b161b7208 */ /* 0x000fc80000800000 */
[CC--:B-----5:R-:W-:Y:S02]  /*09f0*/  FSETP.GT.AND P2, PT, R24.reuse, R27.reuse, PT ;  /* 0x0000001b1800720b */ /* 0x0e0fe40003f44000 */
[----:B------:R-:W-:Y:S01]  /*0a00*/  SEL R14, R9, R14, P1 ;  /* 0x0000000e090e7207 */ /* 0x000fe20000800000 */
[----:B------:R-:W-:Y:S01]  /*0a10*/  IMAD.IADD R9, R3, 0x1, R9 ;  /* 0x0000000103097824 */ /* 0x000fe200078e0209 */
[----:B------:R-:W-:-:S03]  /*0a20*/  FSEL R27, R24, R27, P2 ;  /* 0x0000001b181b7208 */ /* 0x000fc60001000000 */
[----:B------:R-:W-:Y:S01]  /*0a30*/  IMAD.IADD R8, R3, 0x1, R9 ;  /* 0x0000000103087824 */ /* 0x000fe200078e0209 */
[CC--:B------:R-:W-:Y:S02]  /*0a40*/  FSETP.GT.AND P1, PT, R20.reuse, R27.reuse, PT ;  /* 0x0000001b1400720b */ /* 0x0c0fe40003f24000 */
[----:B------:R-:W-:Y:S02]  /*0a50*/  SEL R14, R9, R14, P2 ;  /* 0x0000000e090e7207 */ /* 0x000fe40001000000 */
[----:B------:R-:W-:Y:S01]  /*0a60*/  FSEL R2, R20, R27, P1 ;  /* 0x0000001b14027208 */ /* 0x000fe20000800000 */
[C---:B------:R-:W-:Y:S01]  /*0a70*/  IMAD R20, R3.reuse, 0x4, R11 ;  /* 0x0000000403147824 */ /* 0x040fe200078e020b */
[----:B------:R-:W-:Y:S01]  /*0a80*/  SEL R7, R8, R14, P1 ;  /* 0x0000000e08077207 */ /* 0x000fe20000800000 */
[----:B------:R-:W-:Y:S01]  /*0a90*/  IMAD.IADD R8, R3, 0x1, R8 ;  /* 0x0000000103087824 */ /* 0x000fe200078e0208 */
[----:B------:R-:W-:Y:S06]  /*0aa0*/  @!P3 BRA `(.L_x_8) ;  /* 0xfffffff80044b947 */ /* 0x000fec000383ffff */
.L_x_7:
[----:B------:R-:W-:Y:S05]  /*0ab0*/  BSYNC.RECONVERGENT B3 ;  /* 0x0000000000037941 */ /* 0x000fea0003800200 */
.L_x_6:
[----:B------:R-:W-:Y:S01]  /*0ac0*/  IMAD.MOV R6, RZ, RZ, -R5 ;  /* 0x000000ffff067224 */ /* 0x000fe200078e0a05 */
[----:B------:R-:W-:Y:S04]  /*0ad0*/  BSSY.RECONVERGENT B3, `(.L_x_9) ;  /* 0x000003c000037945 */ /* 0x000fe80003800200 */
[----:B------:R-:W-:-:S13]  /*0ae0*/  ISETP.GT.AND P1, PT, R6, 0x4, PT ;  /* 0x000000040600780c */ /* 0x000fda0003f24270 */
[----:B------:R-:W-:Y:S05]  /*0af0*/  @!P1 BRA `(.L_x_10) ;  /* 0x0000000000e49947 */ /* 0x000fea0003800000 */
[----:B------:R-:W1:Y:S02]  /*0b00*/  LDC.64 R12, c[0x0][0x388] ;  /* 0x0000e200ff0c7b82 */ /* 0x000e640000000a00 */
[----:B-1----:R-:W-:-:S05]  /*0b10*/  IMAD.WIDE.U32 R14, R8, 0x4, R12 ;  /* 0x00000004080e7825 */ /* 0x002fca00078e000c */
[----:B------:R1:W2:Y:S01]  /*0b20*/  LDG.E R9, desc[UR8][R14.64] ;  /* 0x000000080e097981 */ /* 0x0002a2000c1e1900 */
[----:B------:R-:W-:-:S06]  /*0b30*/  IMAD.WIDE.U32 R24, R20, 0x4, R12 ;  /* 0x0000000414187825 */ /* 0x000fcc00078e000c */
[----:B------:R3:W4:Y:S01]  /*0b40*/  LDG.E R25, desc[UR8][R24.64] ;  /* 0x0000000818197981 */ /* 0x000722000c1e1900 */
[----:B-1----:R-:W-:-:S05]  /*0b50*/  IMAD.WIDE.U32 R14, R10, 0x4, R12 ;  /* 0x000000040a0e7825 */ /* 0x002fca00078e000c */
[----:B------:R1:W5:Y:S01]  /*0b60*/  LDG.E R23, desc[UR8][R14.64] ;  /* 0x000000080e177981 */ /* 0x000362000c1e1900 */
[----:B---3--:R-:W-:-:S04]  /*0b70*/  IMAD.IADD R24, R8, 0x1, R3 ;  /* 0x0000000108187824 */ /* 0x008fc800078e0203 */
[----:B------:R-:W-:Y:S02]  /*0b80*/  IMAD.IADD R22, R3, 0x1, R24 ;  /* 0x0000000103167824 */ /* 0x000fe400078e0218 */
[----:B------:R-:W-:-:S04]  /*0b90*/  IMAD.WIDE.U32 R28, R26, 0x4, R12 ;  /* 0x000000041a1c7825 */ /* 0x000fc800078e000c */
[C---:B------:R-:W-:Y:S01]  /*0ba0*/  IMAD.IADD R16, R3.reuse, 0x1, R22 ;  /* 0x0000000103107824 */ /* 0x040fe200078e0216 */
[----:B------:R3:W5:Y:S03]  /*0bb0*/  LDG.E R17, desc[UR8][R28.64] ;  /* 0x000000081c117981 */ /* 0x000766000c1e1900 */
[----:B------:R-:W-:-:S04]  /*0bc0*/  IMAD.IADD R6, R3, 0x1, R16 ;  /* 0x0000000103067824 */ /* 0x000fc800078e0210 */
[----:B-1----:R-:W-:-:S04]  /*0bd0*/  IMAD.WIDE.U32 R14, R6, 0x4, R12 ;  /* 0x00000004060e7825 */ /* 0x002fc800078e000c */
[----:B------:R-:W-:Y:S02]  /*0be0*/  IMAD R27, R3, 0x4, R20 ;  /* 0x00000004031b7824 */ /* 0x000fe400078e0214 */
[----:B------:R-:W5:Y:S02]  /*0bf0*/  LDG.E R14, desc[UR8][R14.64] ;  /* 0x000000080e0e7981 */ /* 0x000f64000c1e1900 */
[----:B------:R-:W-:-:S04]  /*0c00*/  IMAD.WIDE.U32 R20, R27, 0x4, R12 ;  /* 0x000000041b147825 */ /* 0x000fc800078e000c */
[----:B---3--:R-:W-:Y:S02]  /*0c10*/  IMAD R28, R3, 0x4, R10 ;  /* 0x00000004031c7824 */ /* 0x008fe400078e020a */
[----:B------:R-:W3:Y:S02]  /*0c20*/  LDG.E R20, desc[UR8][R20.64] ;  /* 0x0000000814147981 */ /* 0x000ee4000c1e1900 */
[----:B------:R-:W-:-:S04]  /*0c30*/  IMAD.WIDE.U32 R10, R28, 0x4, R12 ;  /* 0x000000041c0a7825 */ /* 0x000fc800078e000c */
[----:B------:R-:W-:Y:S02]  /*0c40*/  IMAD R26, R3, 0x4, R26 ;  /* 0x00000004031a7824 */ /* 0x000fe400078e021a */
[----:B------:R-:W3:Y:S02]  /*0c50*/  LDG.E R10, desc[UR8][R10.64] ;  /* 0x000000080a0a7981 */ /* 0x000ee4000c1e1900 */
[----:B------:R-:W-:-:S06]  /*0c60*/  IMAD.WIDE.U32 R12, R26, 0x4, R12 ;  /* 0x000000041a0c7825 */ /* 0x000fcc00078e000c */
[----:B------:R-:W3:Y:S01]  /*0c70*/  LDG.E R12, desc[UR8][R12.64] ;  /* 0x000000080c0c7981 */ /* 0x000ee2000c1e1900 */
[----:B------:R-:W-:Y:S02]  /*0c80*/  VIADD R5, R5, 0x8 ;  /* 0x0000000805057836 */ /* 0x000fe40000000000 */
[----:B------:R-:W-:Y:S01]  /*0c90*/  IMAD R26, R3, 0x4, R26 ;  /* 0x00000004031a7824 */ /* 0x000fe200078e021a */
[----:B--2---:R-:W-:-:S04]  /*0ca0*/  FSETP.GT.AND P2, PT, R9, R2, PT ;  /* 0x000000020900720b */ /* 0x004fc80003f44000 */
[----:B------:R-:W-:-:S04]  /*0cb0*/  FSEL R2, R9, R2, P2 ;  /* 0x0000000209027208 */ /* 0x000fc80001000000 */
[----:B----4-:R-:W-:-:S04]  /*0cc0*/  FSETP.GT.AND P3, PT, R25, R2, PT ;  /* 0x000000021900720b */ /* 0x010fc80003f64000 */
[----:B------:R-:W-:-:S04]  /*0cd0*/  FSEL R2, R25, R2, P3 ;  /* 0x0000000219027208 */ /* 0x000fc80001800000 */
[----:B-----5:R-:W-:-:S04]  /*0ce0*/  FSETP.GT.AND P4, PT, R23, R2, PT ;  /* 0x000000021700720b */ /* 0x020fc80003f84000 */
[----:B------:R-:W-:Y:S02]  /*0cf0*/  FSEL R2, R23, R2, P4 ;  /* 0x0000000217027208 */ /* 0x000fe40002000000 */
[----:B------:R-:W-:Y:S02]  /*0d00*/  SEL R7, R8, R7, P2 ;  /* 0x0000000708077207 */ /* 0x000fe40001000000 */
[----:B------:R-:W-:-:S04]  /*0d10*/  FSETP.GT.AND P1, PT, R17, R2, PT ;  /* 0x000000021100720b */ /* 0x000fc80003f24000 */
[----:B------:R-:W-:Y:S02]  /*0d20*/  FSEL R17, R17, R2, P1 ;  /* 0x0000000211117208 */ /* 0x000fe40000800000 */
[----:B------:R-:W-:Y:S02]  /*0d30*/  SEL R7, R24, R7, P3 ;  /* 0x0000000718077207 */ /* 0x000fe40001800000 */
[----:B------:R-:W-:Y:S02]  /*0d40*/  FSETP.GT.AND P0, PT, R14, R17, PT ;  /* 0x000000110e00720b */ /* 0x000fe40003f04000 */
[----:B------:R-:W-:Y:S02]  /*0d50*/  SEL R7, R22, R7, P4 ;  /* 0x0000000716077207 */ /* 0x000fe40002000000 */
[----:B------:R-:W-:Y:S02]  /*0d60*/  FSEL R17, R14, R17, P0 ;  /* 0x000000110e117208 */ /* 0x000fe40000000000 */
[----:B------:R-:W-:-:S02]  /*0d70*/  SEL R7, R16, R7, P1 ;  /* 0x0000000710077207 */ /* 0x000fc40000800000 */
[----:B---3--:R-:W-:Y:S01]  /*0d80*/  FSETP.GT.AND P2, PT, R20, R17, PT ;  /* 0x000000111400720b */ /* 0x008fe20003f44000 */
[C---:B------:R-:W-:Y:S01]  /*0d90*/  IMAD.IADD R2, R3.reuse, 0x1, R6 ;  /* 0x0000000103027824 */ /* 0x040fe200078e0206 */
[----:B------:R-:W-:Y:S02]  /*0da0*/  SEL R7, R6, R7, P0 ;  /* 0x0000000706077207 */ /* 0x000fe40000000000 */
[----:B------:R-:W-:Y:S01]  /*0db0*/  FSEL R17, R20, R17, P2 ;  /* 0x0000001114117208 */ /* 0x000fe20001000000 */
[----:B------:R-:W-:Y:S01]  /*0dc0*/  IMAD.IADD R6, R3, 0x1, R2 ;  /* 0x0000000103067824 */ /* 0x000fe200078e0202 */
[----:B------:R-:W-:Y:S02]  /*0dd0*/  SEL R7, R2, R7, P2 ;  /* 0x0000000702077207 */ /* 0x000fe40001000000 */
[----:B------:R-:W-:-:S04]  /*0de0*/  FSETP.GT.AND P3, PT, R10, R17, PT ;  /* 0x000000110a00720b */ /* 0x000fc80003f64000 */
[----:B------:R-:W-:Y:S02]  /*0df0*/  FSEL R17, R10, R17, P3 ;  /* 0x000000110a117208 */ /* 0x000fe40001800000 */
[----:B------:R-:W-:Y:S01]  /*0e00*/  SEL R7, R6, R7, P3 ;  /* 0x0000000706077207 */ /* 0x000fe20001800000 */
[C---:B------:R-:W-:Y:S01]  /*0e10*/  IMAD.IADD R6, R3.reuse, 0x1, R6 ;  /* 0x0000000103067824 */ /* 0x040fe200078e0206 */
[CC--:B------:R-:W-:Y:S01]  /*0e20*/  FSETP.GT.AND P1, PT, R12.reuse, R17.reuse, PT ;  /* 0x000000110c00720b */ /* 0x0c0fe20003f24000 */
[C---:B------:R-:W-:Y:S01]  /*0e30*/  IMAD R20, R3.reuse, 0x4, R27 ;  /* 0x0000000403147824 */ /* 0x040fe200078e021b */
[----:B------:R-:W-:Y:S01]  /*0e40*/  PLOP3.LUT P0, PT, PT, PT, PT, 0x8, 0x80 ;  /* 0x000000000080781c */ /* 0x000fe20003f0e170 */
[C---:B------:R-:W-:Y:S01]  /*0e50*/  IMAD R10, R3.reuse, 0x4, R28 ;  /* 0x00000004030a7824 */ /* 0x040fe200078e021c */
[----:B------:R-:W-:Y:S01]  /*0e60*/  FSEL R2, R12, R17, P1 ;  /* 0x000000110c027208 */ /* 0x000fe20000800000 */
[----:B------:R-:W-:Y:S01]  /*0e70*/  IMAD.IADD R8, R3, 0x1, R6 ;  /* 0x0000000103087824 */ /* 0x000fe200078e0206 */
[----:B------:R-:W-:-:S09]  /*0e80*/  SEL R7, R6, R7, P1 ;  /* 0x0000000706077207 */ /* 0x000fd20000800000 */
.L_x_10:
[----:B------:R-:W-:Y:S05]  /*0e90*/  BSYNC.RECONVERGENT B3 ;  /* 0x0000000000037941 */ /* 0x000fea0003800200 */
.L_x_9:
[----:B------:R-:W-:-:S13]  /*0ea0*/  ISETP.NE.OR P0, PT, R5, RZ, P0 ;  /* 0x000000ff0500720c */ /* 0x000fda0000705670 */
[----:B------:R-:W-:Y:S05]  /*0eb0*/  @!P0 BREAK.RELIABLE B0 ;  /* 0x0000000000008942 */ /* 0x000fea0003800100 */
[----:B------:R-:W-:Y:S05]  /*0ec0*/  @!P0 BRA `(.L_x_3) ;  /* 0x00000000007c8947 */ /* 0x000fea0003800000 */
.L_x_5:
[----:B------:R-:W-:Y:S05]  /*0ed0*/  BSYNC.RELIABLE B0 ;  /* 0x0000000000007941 */ /* 0x000fea0003800100 */
.L_x_4:
[----:B0-----:R-:W-:-:S04]  /*0ee0*/  IMAD.WIDE.U32 R14, R8, 0x4, R18 ;  /* 0x00000004080e7825 */ /* 0x001fc800078e0012 */
[--C-:B------:R-:W-:Y:S02]  /*0ef0*/  IMAD.WIDE.U32 R16, R20, 0x4, R18.reuse ;  /* 0x0000000414107825 */ /* 0x100fe400078e0012 */
[----:B------:R-:W2:Y:S02]  /*0f00*/  LDG.E R15, desc[UR8][R14.64] ;  /* 0x000000080e0f7981 */ /* 0x000ea4000c1e1900 */
[--C-:B------:R-:W-:Y:S02]  /*0f10*/  IMAD.WIDE.U32 R22, R10, 0x4, R18.reuse ;  /* 0x000000040a167825 */ /* 0x100fe400078e0012 */
[----:B------:R-:W3:Y:S02]  /*0f20*/  LDG.E R17, desc[UR8][R16.64] ;  /* 0x0000000810117981 */ /* 0x000ee4000c1e1900 */
[----:B------:R-:W-:Y:S02]  /*0f30*/  IMAD.WIDE.U32 R12, R26, 0x4, R18 ;  /* 0x000000041a0c7825 */ /* 0x000fe400078e0012 */
[----:B------:R-:W4:Y:S04]  /*0f40*/  LDG.E R23, desc[UR8][R22.64] ;  /* 0x0000000816177981 */ /* 0x000f28000c1e1900 */
[----:B------:R-:W5:Y:S01]  /*0f50*/  LDG.E R13, desc[UR8][R12.64] ;  /* 0x000000080c0d7981 */ /* 0x000f62000c1e1900 */
[----:B------:R-:W-:-:S02]  /*0f60*/  IMAD.IADD R6, R3, 0x1, R8 ;  /* 0x0000000103067824 */ /* 0x000fc400078e0208 */
[----:B------:R-:W-:Y:S02]  /*0f70*/  VIADD R5, R5, 0x4 ;  /* 0x0000000405057836 */ /* 0x000fe40000000000 */
[C---:B------:R-:W-:Y:S02]  /*0f80*/  IMAD R20, R3.reuse, 0x4, R20 ;  /* 0x0000000403147824 */ /* 0x040fe400078e0214 */
[C---:B------:R-:W-:Y:S02]  /*0f90*/  IMAD R10, R3.reuse, 0x4, R10 ;  /* 0x00000004030a7824 */ /* 0x040fe400078e020a */
[----:B------:R-:W-:Y:S01]  /*0fa0*/  IMAD R26, R3, 0x4, R26 ;  /* 0x00000004031a7824 */ /* 0x000fe200078e021a */
[----:B--2---:R-:W-:-:S04]  /*0fb0*/  FSETP.GT.AND P0, PT, R15, R2, PT ;  /* 0x000000020f00720b */ /* 0x004fc80003f04000 */
[----:B------:R-:W-:Y:S02]  /*0fc0*/  FSEL R2, R15, R2, P0 ;  /* 0x000000020f027208 */ /* 0x000fe40000000000 */
[----:B------:R-:W-:Y:S02]  /*0fd0*/  SEL R7, R8, R7, P0 ;  /* 0x0000000708077207 */ /* 0x000fe40000000000 */
[----:B---3--:R-:W-:-:S04]  /*0fe0*/  FSETP.GT.AND P1, PT, R17, R2, PT ;  /* 0x000000021100720b */ /* 0x008fc80003f24000 */
[----:B------:R-:W-:Y:S02]  /*0ff0*/  FSEL R2, R17, R2, P1 ;  /* 0x0000000211027208 */ /* 0x000fe40000800000 */
[----:B------:R-:W-:Y:S01]  /*1000*/  SEL R7, R6, R7, P1 ;  /* 0x0000000706077207 */ /* 0x000fe20000800000 */
[----:B------:R-:W-:Y:S01]  /*1010*/  IMAD.IADD R6, R3, 0x1, R6 ;  /* 0x0000000103067824 */ /* 0x000fe200078e0206 */
[----:B------:R-:W-:Y:S02]  /*1020*/  ISETP.NE.AND P1, PT, R5, RZ, PT ;  /* 0x000000ff0500720c */ /* 0x000fe40003f25270 */
[----:B----4-:R-:W-:-:S04]  /*1030*/  FSETP.GT.AND P2, PT, R23, R2, PT ;  /* 0x000000021700720b */ /* 0x010fc80003f44000 */
[----:B------:R-:W-:Y:S02]  /*1040*/  FSEL R2, R23, R2, P2 ;  /* 0x0000000217027208 */ /* 0x000fe40001000000 */
[----:B------:R-:W-:Y:S01]  /*1050*/  SEL R7, R6, R7, P2 ;  /* 0x0000000706077207 */ /* 0x000fe20001000000 */
[----:B------:R-:W-:Y:S01]  /*1060*/  IMAD.IADD R6, R3, 0x1, R6 ;  /* 0x0000000103067824 */ /* 0x000fe200078e0206 */
[----:B-----5:R-:W-:-:S03]  /*1070*/  FSETP.GT.AND P0, PT, R13, R2, PT ;  /* 0x000000020d00720b */ /* 0x020fc60003f04000 */
[----:B------:R-:W-:Y:S01]  /*1080*/  IMAD.IADD R8, R3, 0x1, R6 ;  /* 0x0000000103087824 */ /* 0x000fe200078e0206 */
[----:B------:R-:W-:Y:S02]  /*1090*/  FSEL R2, R13, R2, P0 ;  /* 0x000000020d027208 */ /* 0x000fe40000000000 */
[----:B------:R-:W-:Y:S01]  /*10a0*/  SEL R7, R6, R7, P0 ;  /* 0x0000000706077207 */ /* 0x000fe20000000000 */
[----:B------:R-:W-:Y:S06]  /*10b0*/  @P1 BRA `(.L_x_4) ;  /* 0xfffffffc00881947 */ /* 0x000fec000383ffff */
.L_x_3:
[----:B------:R-:W-:Y:S05]  /*10c0*/  BSYNC.RECONVERGENT B1 ;  /* 0x0000000000017941 */ /* 0x000fea0003800200 */
.L_x_2:
[----:B------:R-:W-:-:S13]  /*10d0*/  ISETP.NE.AND P0, PT, R4, RZ, PT ;  /* 0x000000ff0400720c */ /* 0x000fda0003f05270 */
[----:B------:R-:W-:Y:S05]  /*10e0*/  @!P0 BRA `(.L_x_1) ;  /* 0x0000000000308947 */ /* 0x000fea0003800000 */
[----:B------:R-:W1:Y:S01]  /*10f0*/  LDC.64 R10, c[0x0][0x388] ;  /* 0x0000e200ff0a7b82 */ /* 0x000e620000000a00 */
[----:B------:R-:W-:Y:S02]  /*1100*/  IMAD.MOV R6, RZ, RZ, -R4 ;  /* 0x000000ffff067224 */ /* 0x000fe400078e0a04 */
[----:B-1----:R-:W-:-:S07]  /*1110*/  IMAD.WIDE.U32 R4, R8, 0x4, R10 ;  /* 0x0000000408047825 */ /* 0x002fce00078e000a */
.L_x_11:
[----:B------:R1:W2:Y:S01]  /*1120*/  LDG.E R9, desc[UR8][R4.64] ;  /* 0x0000000804097981 */ /* 0x0002a2000c1e1900 */
[----:B------:R-:W-:-:S05]  /*1130*/  VIADD R6, R6, 0x1 ;  /* 0x0000000106067836 */ /* 0x000fca0000000000 */
[----:B------:R-:W-:Y:S01]  /*1140*/  ISETP.NE.AND P1, PT, R6, RZ, PT ;  /* 0x000000ff0600720c */ /* 0x000fe20003f25270 */
[----:B-1----:R-:W-:Y:S01]  /*1150*/  IMAD.WIDE.U32 R4, R3, 0x4, R4 ;  /* 0x0000000403047825 */ /* 0x002fe200078e0004 */
[----:B--2---:R-:W-:-:S04]  /*1160*/  FSETP.GT.AND P0, PT, R9, R2, PT ;  /* 0x000000020900720b */ /* 0x004fc80003f04000 */
[----:B------:R-:W-:Y:S01]  /*1170*/  SEL R7, R8, R7, P0 ;  /* 0x0000000708077207 */ /* 0x000fe20000000000 */
[----:B------:R-:W-:Y:S01]  /*1180*/  IMAD.IADD R8, R3, 0x1, R8 ;  /* 0x0000000103087824 */ /* 0x000fe200078e0208 */
[----:B------:R-:W-:-:S05]  /*1190*/  FSEL R2, R9, R2, P0 ;  /* 0x0000000209027208 */ /* 0x000fca0000000000 */
[----:B------:R-:W-:Y:S05]  /*11a0*/  @P1 BRA `(.L_x_11) ;  /* 0xfffffffc00dc1947 */ /* 0x000fea000383ffff */
.L_x_1:
[----:B------:R-:W-:Y:S05]  /*11b0*/  BSYNC.RECONVERGENT B2 ;  /* 0x0000000000027941 */ /* 0x000fea0003800200 */
.L_x_0:
[----:B------:R-:W-:Y:S05]  /*11c0*/  WARPSYNC.ALL ;  /* 0x0000000000007948 */ /* 0x000fea0003800000 */
[----:B------:R-:W1:Y:S01]  /*11d0*/  S2UR UR6, SR_CgaCtaId ;  /* 0x00000000000679c3 */ /* 0x000e620000008800 */
[----:B------:R-:W-:Y:S02]  /*11e0*/  UMOV UR4, 0x400 ;  /* 0x0000040000047882 */ /* 0x000fe40000000000 */
[----:B------:R-:W-:Y:S02]  /*11f0*/  UIADD3 UR5, UPT, UPT, UR4, 0x400, URZ ;  /* 0x0000040004057890 */ /* 0x000fe4000fffe0ff */
[----:B-1----:R-:W-:-:S02]  /*1200*/  ULEA UR4, UR6, UR4, 0x18 ;  /* 0x0000000406047291 */ /* 0x002fc4000f8ec0ff */
[----:B------:R-:W-:-:S04]  /*1210*/  ULEA UR5, UR6, UR5, 0x18 ;  /* 0x0000000506057291 */ /* 0x000fc8000f8ec0ff */
[C---:B------:R-:W-:Y:S02]  /*1220*/  LEA R3, R0.reuse, UR4, 0x2 ;  /* 0x0000000400037c11 */ /* 0x040fe4000f8e10ff */
[----:B------:R-:W-:-:S03]  /*1230*/  LEA R4, R0, UR5, 0x2 ;  /* 0x0000000500047c11 */ /* 0x000fc6000f8e10ff */
[----:B------:R-:W1:Y:S01]  /*1240*/  LDCU UR4, c[0x0][0x360] ;  /* 0x00006c00ff0477ac */ /* 0x000e620008000800 */
[----:B------:R2:W-:Y:S04]  /*1250*/  STS [R3], R2 ;  /* 0x0000000203007388 */ /* 0x0005e80000000800 */
[----:B------:R2:W-:Y:S01]  /*1260*/  STS [R4], R7 ;  /* 0x0000000704007388 */ /* 0x0005e20000000800 */
[----:B-1----:R-:W-:Y:S01]  /*1270*/  UISETP.GE.U32.AND UP0, UPT, UR4, 0x2, UPT ;  /* 0x000000020400788c */ /* 0x002fe2000bf06070 */
[----:B------:R-:W-:Y:S08]  /*1280*/  BAR.SYNC.DEFER_BLOCKING 0x0 ;  /* 0x0000000000007b1d */ /* 0x000ff00000010000 */
[----:B--2---:R-:W-:Y:S05]  /*1290*/  BRA.U !UP0, `(.L_x_12) ;  /* 0x0000000108487547 */ /* 0x004fea000b800000 */
[----:B------:R-:W-:-:S07]  /*12a0*/  IMAD.U32 R5, RZ, RZ, UR4 ;  /* 0x00000004ff057e24 */ /* 0x000fce000f8e00ff */
.L_x_15:
[--C-:B------:R-:W-:Y:S01]  /*12b0*/  IMAD.MOV.U32 R8, RZ, RZ, R5.reuse ;  /* 0x000000ffff087224 */ /* 0x100fe200078e0005 */
[----:B------:R-:W-:Y:S01]  /*12c0*/  SHF.R.U32.HI R5, RZ, 0x1, R5 ;  /* 0x00000001ff057819 */ /* 0x000fe20000011605 */
[----:B------:R-:W-:Y:S03]  /*12d0*/  BSSY.RECONVERGENT B0, `(.L_x_13) ;  /* 0x000000b000007945 */ /* 0x000fe60003800200 */
[----:B------:R-:W-:-:S13]  /*12e0*/  ISETP.GE.U32.AND P0, PT, R0, R5, PT ;  /* 0x000000050000720c */ /* 0x000fda0003f06070 */
[----:B-1----:R-:W-:Y:S05]  /*12f0*/  @P0 BRA `(.L_x_14) ;  /* 0x0000000000200947 */ /* 0x002fea0003800000 */
[----:B------:R-:W-:Y:S01]  /*1300*/  IMAD R2, R5, 0x4, R3 ;  /* 0x0000000405027824 */ /* 0x000fe200078e0203 */
[----:B------:R-:W-:Y:S05]  /*1310*/  LDS R6, [R3] ;  /* 0x0000000003067984 */ /* 0x000fea0000000800 */
[----:B------:R-:W1:Y:S02]  /*1320*/  LDS R2, [R2] ;  /* 0x0000000002027984 */ /* 0x000e640000000800 */
[----:B-1----:R-:W-:-:S13]  /*1330*/  FSETP.GT.AND P0, PT, R2, R6, PT ;  /* 0x000000060200720b */ /* 0x002fda0003f04000 */
[----:B------:R-:W-:Y:S01]  /*1340*/  @P0 IMAD R6, R5, 0x4, R4 ;  /* 0x0000000405060824 */ /* 0x000fe200078e0204 */
[----:B------:R-:W-:Y:S04]  /*1350*/  @P0 STS [R3], R2 ;  /* 0x0000000203000388 */ /* 0x000fe80000000800 */
[----:B------:R-:W1:Y:S04]  /*1360*/  @P0 LDS R7, [R6] ;  /* 0x0000000006070984 */ /* 0x000e680000000800 */
[----:B-1----:R1:W-:Y:S02]  /*1370*/  @P0 STS [R4], R7 ;  /* 0x0000000704000388 */ /* 0x0023e40000000800 */
.L_x_14:
[----:B------:R-:W-:Y:S05]  /*1380*/  BSYNC.RECONVERGENT B0 ;  /* 0x0000000000007941 */ /* 0x000fea0003800200 */
.L_x_13:
[----:B------:R-:W-:Y:S01]  /*1390*/  BAR.SYNC.DEFER_BLOCKING 0x0 ;  /* 0x0000000000007b1d */ /* 0x000fe20000010000 */
[----:B------:R-:W-:-:S13]  /*13a0*/  ISETP.GT.U32.AND P0, PT, R8, 0x3, PT ;  /* 0x000000030800780c */ /* 0x000fda0003f04070 */
[----:B------:R-:W-:Y:S05]  /*13b0*/  @P0 BRA `(.L_x_15) ;  /* 0xfffffffc00bc0947 */ /* 0x000fea000383ffff */
.L_x_12:
[----:B------:R-:W-:-:S13]  /*13c0*/  ISETP.NE.AND P0, PT, R0, RZ, PT ;  /* 0x000000ff0000720c */ /* 0x000fda0003f05270 */
[----:B------:R-:W-:Y:S05]  /*13d0*/  @P0 EXIT ;  /* 0x000000000000094d */ /* 0x000fea0003800000 */
[----:B------:R-:W2:Y:S01]  /*13e0*/  S2UR UR5, SR_CgaCtaId ;  /* 0x00000000000579c3 */ /* 0x000ea20000008800 */
[----:B------:R-:W-:-:S07]  /*13f0*/  UMOV UR4, 0x400 ;  /* 0x0000040000047882 */ /* 0x000fce0000000000 */
[----:B------:R-:W3:Y:S01]  /*1400*/  LDC.64 R2, c[0x0][0x380] ;  /* 0x0000e000ff027b82 */ /* 0x000ee20000000a00 */
[----:B--2---:R-:W-:-:S09]  /*1410*/  ULEA UR4, UR5, UR4, 0x18 ;  /* 0x0000000405047291 */ /* 0x004fd2000f8ec0ff */
[----:B------:R-:W3:Y:S04]  /*1420*/  LDS R5, [UR4+0x400] ;  /* 0x00040004ff057984 */ /* 0x000ee80008000800 */
[----:B---3--:R-:W-:Y:S01]  /*1430*/  STG.E desc[UR8][R2.64], R5 ;  /* 0x0000000502007986 */ /* 0x008fe2000c101908 */
[----:B------:R-:W-:Y:S05]  /*1440*/  EXIT ;  /* 0x000000000000794d */ /* 0x000fea0003800000 */
.L_x_16:
[----:B------:R-:W-:-:S00]  /*1450*/  BRA `(.L_x_16) ;  /* 0xfffffffc00fc7947 */ /* 0x000fc0000383ffff */
[----:B------:R-:W-:-:S00]  /*1460*/  NOP ;  /* 0x0000000000007918 */ /* 0x000fc00000000000 */
        /* <DEDUP_REMOVED lines=9> */
.L_x_113:


//--------------------- .text.qwen_attn_probe_f32 --------------------------
	.section	.text.qwen_attn_probe_f32,"ax",@progbits
	.align	128
        .global         qwen_attn_probe_f32
        .type           qwen_attn_probe_f32,@function
        .size           qwen_attn_probe_f32,(.L_x_114 - qwen_attn_probe_f32)
        .other          qwen_attn_probe_f32,@"STO_CUDA_ENTRY STV_DEFAULT"
qwen_attn_probe_f32:
.text.qwen_attn_probe_f32:
[----:B------:R-:W-:Y:S08]  /*0000*/  LDC R1, c[0x0][0x37c] ;  /* 0x0000df00ff017b82 */ /* 0x000ff00000000800 */
[----:B------:R-:W0:Y:S01]  /*0010*/  LDC.64 R6, c[0x0][0x398] ;  /* 0x0000e600ff067b82 */ /* 0x000e220000000a00 */
[----:B------:R-:W1:Y:S01]  /*0020*/  LDCU UR4, c[0x0][0x398] ;  /* 0x00007300ff0477ac */ /* 0x000e620008000800 */
[----:B------:R-:W2:Y:S01]  /*0030*/  S2R R3, SR_TID.X ;  /* 0x0000000000037919 */ /* 0x000ea20000002100 */
[----:B------:R-:W3:Y:S01]  /*0040*/  LDCU.64 UR8, c[0x0][0x358] ;  /* 0x00006b00ff0877ac */ /* 0x000ee20008000a00 */
[----:B-1----:R-:W-:Y:S01]  /*0050*/  IMAD.U32 R0, RZ, RZ, UR4 ;  /* 0x00000004ff007e24 */ /* 0x002fe2000f8e00ff */
[----:B0-----:R-:W-:-:S13]  /*0060*/  ISETP.GT.AND P0, PT, R7, R6, PT ;  /* 0x000000060700720c */ /* 0x001fda0003f04270 */
[----:B--23--:R-:W-:Y:S05]  /*0070*/  @P0 BRA `(.L_x_17) ;  /* 0x0000000000140947 */ /* 0x00cfea0003800000 */
[----:B------:R-:W-:-:S13]  /*0080*/  ISETP.NE.AND P0, PT, R3, RZ, PT ;  /* 0x000000ff0300720c */ /* 0x000fda0003f05270 */
[----:B------:R-:W-:Y:S05]  /*0090*/  @P0 EXIT ;  /* 0x000000000000094d */ /* 0x000fea0003800000 */
[----:B------:R-:W0:Y:S02]  /*00a0*/  LDC.64 R2, c[0x0][0x380] ;  /* 0x0000e000ff027b82 */ /* 0x000e240000000a00 */
[----:B0-----:R-:W-:Y:S01]  /*00b0*/  STG.E desc[UR8][R2.64], R6 ;  /* 0x0000000602007986 */ /* 0x001fe2000c101908 */
[----:B------:R-:W-:Y:S05]  /*00c0*/  EXIT ;  /* 0x000000000000794d */ /* 0x000fea0003800000 */
.L_x_17:
[----:B------:R-:W-:Y:S01]  /*00d0*/  IMAD.IADD R5, R3, 0x1, R6 ;  /* 0x0000000103057824 */ /* 0x000fe200078e0206 */
[----:B------:R-:W-:Y:S01]  /*00e0*/  BSSY.RECONVERGENT B0, `(.L_x_18) ;  /* 0x0000105000007945 */ /* 0x000fe20003800200 */
[----:B------:R-:W-:-:S03]  /*00f0*/  IMAD.MOV.U32 R2, RZ, RZ, -0xeb60d36 ;  /* 0xf149f2caff027424 */ /* 0x000fc600078e00ff */
[----:B------:R-:W-:-:S13]  /*0100*/  ISETP.GE.AND P0, PT, R5, R7, PT ;  /* 0x000000070500720c */ /* 0x000fda0003f06270 */
[----:B------:R-:W-:Y:S05]  /*0110*/  @P0 BRA `(.L_x_19) ;  /* 0x0000001000040947 */ /* 0x000fea0003800000 */
[----:B------:R-:W0:Y:S08]  /*0120*/  LDC R8, c[0x0][0x3a0] ;  /* 0x0000e800ff087b82 */ /* 0x000e300000000800 */
[----:B------:R-:W1:Y:S01]  /*0130*/  LDC R4, c[0x0][0x360] ;  /* 0x0000d800ff047b82 */ /* 0x000e620000000800 */
[----:B0-----:R-:W-:-:S13]  /*0140*/  ISETP.GE.AND P0, PT, R8, 0x1, PT ;  /* 0x000000010800780c */ /* 0x001fda0003f06270 */
[----:B-1----:R-:W-:Y:S05]  /*0150*/  @!P0 BRA `(.L_x_20) ;  /* 0x0000000c00308947 */ /* 0x002fea0003800000 */
[----:B------:R-:W0:Y:S02]  /*0160*/  LDC R9, c[0x0][0x3a8] ;  /* 0x0000ea00ff097b82 */ /* 0x000e240000000800 */
[----:B0-----:R-:W-:-:S13]  /*0170*/  ISETP.GT.AND P0, PT, R9, RZ, PT ;  /* 0x000000ff0900720c */ /* 0x001fda0003f04270 */
[----:B------:R-:W-:Y:S05]  /*0180*/  @P0 BRA `(.L_x_21) ;  /* 0x0000000000200947 */ /* 0x000fea0003800000 */
[----:B------:R-:W-:-:S07]  /*0190*/  IMAD.MOV.U32 R2, RZ, RZ, -0xeb60d36 ;  /* 0xf149f2caff027424 */ /* 0x000fce00078e00ff */
.L_x_22:
[----:B------:R-:W-:-:S04]  /*01a0*/  FSETP.GEU.AND P0, PT, R2, RZ, PT ;  /* 0x000000ff0200720b */ /* 0x000fc80003f0e000 */
[----:B------:R-:W-:Y:S01]  /*01b0*/  SEL R0, R5, R0, !P0 ;  /* 0x0000000005007207 */ /* 0x000fe20004000000 */
[----:B------:R-:W-:Y:S01]  /*01c0*/  IMAD.IADD R5, R4, 0x1, R5 ;  /* 0x0000000104057824 */ /* 0x000fe200078e0205 */
[----:B------:R-:W-:-:S04]  /*01d0*/  FSEL R2, R2, RZ, P0 ;  /* 0x000000ff02027208 */ /* 0x000fc80000000000 */
[----:B------:R-:W-:-:S13]  /*01e0*/  ISETP.GE.AND P1, PT, R5, R7, PT ;  /* 0x000000070500720c */ /* 0x000fda0003f26270 */
[----:B------:R-:W-:Y:S05]  /*01f0*/  @!P1 BRA `(.L_x_22) ;  /* 0xfffffffc00e89947 */ /* 0x000fea000383ffff */
[----:B------:R-:W-:Y:S05]  /*0200*/  BRA `(.L_x_19) ;  /* 0x0000000c00c87947 */ /* 0x000fea0003800000 */
.L_x_21:
[----:B------:R-:W0:Y:S02]  /*0210*/  LDC R10, c[0x0][0x3a4] ;  /* 0x0000e900ff0a7b82 */ /* 0x000e240000000800 */
[----:B0-----:R-:W-:Y:S02]  /*0220*/  IABS R11, R10 ;  /* 0x0000000a000b7213 */ /* 0x001fe40000000000 */
[----:B------:R-:W-:Y:S02]  /*0230*/  ISETP.NE.AND P2, PT, R10, RZ, PT ;  /* 0x000000ff0a00720c */ /* 0x000fe40003f45270 */
[----:B------:R-:W0:Y:S08]  /*0240*/  I2F.RP R2, R11 ;  /* 0x0000000b00027306 */ /* 0x000e300000209400 */
[----:B0-----:R-:W0:Y:S02]  /*0250*/  MUFU.RCP R2, R2 ;  /* 0x0000000200027308 */ /* 0x001e240000001000 */
[----:B0-----:R-:W-:-:S06]  /*0260*/  VIADD R6, R2, 0xffffffe ;  /* 0x0ffffffe02067836 */ /* 0x001fcc0000000000 */
[----:B------:R0:W1:Y:S02]  /*0270*/  F2I.FTZ.U32.TRUNC.NTZ R7, R6 ;  /* 0x0000000600077305 */ /* 0x000064000021f000 */
[----:B0-----:R-:W-:Y:S02]  /*0280*/  IMAD.MOV.U32 R6, RZ, RZ, RZ ;  /* 0x000000ffff067224 */ /* 0x001fe400078e00ff */
[----:B-1----:R-:W-:-:S04]  /*0290*/  IMAD.MOV R12, RZ, RZ, -R7 ;  /* 0x000000ffff0c7224 */ /* 0x002fc800078e0a07 */
[----:B------:R-:W-:Y:S01]  /*02a0*/  IMAD R13, R12, R11, RZ ;  /* 0x0000000b0c0d7224 */ /* 0x000fe200078e02ff */
[----:B------:R-:W-:-:S03]  /*02b0*/  IABS R12, R8 ;  /* 0x00000008000c7213 */ /* 0x000fc60000000000 */
[----:B------:R-:W-:-:S06]  /*02c0*/  IMAD.HI.U32 R7, R7, R13, R6 ;  /* 0x0000000d07077227 */ /* 0x000fcc00078e0006 */
[----:B------:R-:W-:Y:S01]  /*02d0*/  IMAD.HI.U32 R6, R7, R12, RZ ;  /* 0x0000000c07067227 */ /* 0x000fe200078e00ff */
[----:B------:R-:W-:-:S04]  /*02e0*/  LOP3.LUT R7, R9, 0x7ffffff8, RZ, 0xc0, !PT ;  /* 0x7ffffff809077812 */ /* 0x000fc800078ec0ff */
[----:B------:R-:W-:-:S05]  /*02f0*/  IADD3 R2, PT, PT, -R6, RZ, RZ ;  /* 0x000000ff06027210 */ /* 0x000fca0007ffe1ff */
[----:B------:R-:W-:-:S05]  /*0300*/  IMAD R2, R11, R2, R12 ;  /* 0x000000020b027224 */ /* 0x000fca00078e020c */
[----:B------:R-:W-:-:S13]  /*0310*/  ISETP.GT.U32.AND P1, PT, R11, R2, PT ;  /* 0x000000020b00720c */ /* 0x000fda0003f24070 */
[----:B------:R-:W-:Y:S02]  /*0320*/  @!P1 IMAD.IADD R2, R2, 0x1, -R11 ;  /* 0x0000000102029824 */ /* 0x000fe400078e0a0b */
[----:B------:R-:W-:-:S03]  /*0330*/  @!P1 VIADD R6, R6, 0x1 ;  /* 0x0000000106069836 */ /* 0x000fc60000000000 */
[----:B------:R-:W-:Y:S02]  /*0340*/  ISETP.GE.U32.AND P0, PT, R2, R11, PT ;  /* 0x0000000b0200720c */ /* 0x000fe40003f06070 */
[-C--:B------:R-:W-:Y:S01]  /*0350*/  LOP3.LUT R2, R8, R10.reuse, RZ, 0x3c, !PT ;  /* 0x0000000a08027212 */ /* 0x080fe200078e3cff */
[----:B------:R-:W-:-:S03]  /*0360*/  IMAD R8, R9, R10, RZ ;  /* 0x0000000a09087224 */ /* 0x000fc600078e02ff */
[----:B------:R-:W-:Y:S02]  /*0370*/  ISETP.GE.AND P3, PT, R2, RZ, PT ;  /* 0x000000ff0200720c */ /* 0x000fe40003f66270 */
[----:B------:R-:W-:-:S05]  /*0380*/  LOP3.LUT R2, R9, 0x7, RZ, 0xc0, !PT ;  /* 0x0000000709027812 */ /* 0x000fca00078ec0ff */
[----:B------:R-:W-:Y:S01]  /*0390*/  @P0 VIADD R6, R6, 0x1 ;  /* 0x0000000106060836 */ /* 0x000fe20000000000 */
[C---:B------:R-:W-:Y:S01]  /*03a0*/  LOP3.LUT P0, RZ, R9.reuse, 0x7, RZ, 0xc0, !PT ;  /* 0x0000000709ff7812 */ /* 0x040fe2000780c0ff */
[----:B------:R-:W-:Y:S01]  /*03b0*/  VIADD R2, R2, 0xffffffff ;  /* 0xffffffff02027836 */ /* 0x000fe20000000000 */
[----:B------:R-:W-:-:S03]  /*03c0*/  LOP3.LUT R9, R9, 0x3, RZ, 0xc0, !PT ;  /* 0x0000000309097812 */ /* 0x000fc600078ec0ff */
[----:B------:R-:W-:Y:S01]  /*03d0*/  @!P3 IMAD.MOV R6, RZ, RZ, -R6 ;  /* 0x000000ffff06b224 */ /* 0x000fe200078e0a06 */
[----:B------:R-:W-:Y:S01]  /*03e0*/  ISETP.GE.U32.AND P1, PT, R2, 0x3, PT ;  /* 0x000000030200780c */ /* 0x000fe20003f26070 */
[----:B------:R-:W-:Y:S01]  /*03f0*/  IMAD.MOV.U32 R2, RZ, RZ, -0xeb60d36 ;  /* 0xf149f2caff027424 */ /* 0x000fe200078e00ff */
[----:B------:R-:W-:Y:S01]  /*0400*/  @!P2 LOP3.LUT R6, RZ, R10, RZ, 0x33, !PT ;  /* 0x0000000aff06a212 */ /* 0x000fe200078e33ff */
[----:B------:R-:W-:-:S10]  /*0410*/  IMAD.MOV R10, RZ, RZ, -R7 ;  /* 0x000000ffff0a7224 */ /* 0x000fd400078e0a07 */
.L_x_29:
[----:B------:R-:W-:Y:S02]  /*0420*/  HFMA2 R11, -RZ, RZ, 0, 0 ;  /* 0x00000000ff0b7431 */ /* 0x000fe400000001ff */
[----:B------:R-:W-:Y:S02]  /*0430*/  IMAD.MOV.U32 R21, RZ, RZ, RZ ;  /* 0x000000ffff157224 */ /* 0x000fe400078e00ff */
[----:B------:R-:W-:-:S07]  /*0440*/  IMAD.WIDE R12, R5, R8, RZ ;  /* 0x00000008050c7225 */ /* 0x000fce00078e02ff */
.L_x_28:
[-C--:B------:R-:W-:Y:S02]  /*0450*/  IABS R16, R6.reuse ;  /* 0x0000000600107213 */ /* 0x080fe40000000000 */
[----:B------:R-:W-:Y:S02]  /*0460*/  CS2R R24, SRZ ;  /* 0x0000000000187805 */ /* 0x000fe4000001ff00 */
[----:B------:R-:W-:Y:S01]  /*0470*/  IABS R18, R21 ;  /* 0x0000001500127213 */ /* 0x000fe20000000000 */
[----:B------:R-:W0:Y:S01]  /*0480*/  I2F.RP R17, R16 ;  /* 0x0000001000117306 */ /* 0x000e220000209400 */
[----:B------:R-:W-:-:S07]  /*0490*/  IABS R20, R6 ;  /* 0x0000000600147213 */ /* 0x000fce0000000000 */
[----:B0-----:R-:W0:Y:S02]  /*04a0*/  MUFU.RCP R17, R17 ;  /* 0x0000001100117308 */ /* 0x001e240000001000 */
[----:B0-----:R-:W-:Y:S02]  /*04b0*/  VIADD R14, R17, 0xffffffe ;  /* 0x0ffffffe110e7836 */ /* 0x001fe40000000000 */
[----:B------:R-:W-:-:S04]  /*04c0*/  IMAD.MOV R17, RZ, RZ, -R20 ;  /* 0x000000ffff117224 */ /* 0x000fc800078e0a14 */
[----:B------:R0:W1:Y:S02]  /*04d0*/  F2I.FTZ.U32.TRUNC.NTZ R15, R14 ;  /* 0x0000000e000f7305 */ /* 0x000064000021f000 */
[----:B0-----:R-:W-:Y:S02]  /*04e0*/  IMAD.MOV.U32 R14, RZ, RZ, RZ ;  /* 0x000000ffff0e7224 */ /* 0x001fe400078e00ff */
[----:B-1----:R-:W-:-:S04]  /*04f0*/  IMAD.MOV R19, RZ, RZ, -R15 ;  /* 0x000000ffff137224 */ /* 0x002fc800078e0a0f */
[----:B------:R-:W-:-:S04]  /*0500*/  IMAD R19, R19, R16, RZ ;  /* 0x0000001013137224 */ /* 0x000fc800078e02ff */
[----:B------:R-:W-:Y:S01]  /*0510*/  IMAD.HI.U32 R15, R15, R19, R14 ;  /* 0x000000130f0f7227 */ /* 0x000fe200078e000e */
[----:B------:R-:W-:-:S04]  /*0520*/  LOP3.LUT R14, R21, R6, RZ, 0x3c, !PT ;  /* 0x00000006150e7212 */ /* 0x000fc800078e3cff */
[----:B------:R-:W-:Y:S01]  /*0530*/  ISETP.GE.AND P3, PT, R14, RZ, PT ;  /* 0x000000ff0e00720c */ /* 0x000fe20003f66270 */
[----:B------:R-:W-:-:S04]  /*0540*/  IMAD.HI.U32 R15, R15, R18, RZ ;  /* 0x000000120f0f7227 */ /* 0x000fc800078e00ff */
[----:B------:R-:W-:Y:S02]  /*0550*/  IMAD R17, R15, R17, R18 ;  /* 0x000000110f117224 */ /* 0x000fe400078e0212 */
[----:B------:R-:W0:Y:S03]  /*0560*/  LDC R18, c[0x0][0x3a8] ;  /* 0x0000ea00ff127b82 */ /* 0x000e260000000800 */
[----:B------:R-:W-:-:S13]  /*0570*/  ISETP.GT.U32.AND P4, PT, R16, R17, PT ;  /* 0x000000111000720c */ /* 0x000fda0003f84070 */
[----:B------:R-:W-:Y:S02]  /*0580*/  @!P4 IMAD.IADD R17, R17, 0x1, -R16 ;  /* 0x000000011111c824 */ /* 0x000fe400078e0a10 */
[----:B------:R-:W-:Y:S01]  /*0590*/  @!P4 VIADD R15, R15, 0x1 ;  /* 0x000000010f0fc836 */ /* 0x000fe20000000000 */
[----:B------:R-:W-:Y:S02]  /*05a0*/  ISETP.NE.AND P4, PT, R6, RZ, PT ;  /* 0x000000ff0600720c */ /* 0x000fe40003f85270 */
[----:B------:R-:W-:Y:S01]  /*05b0*/  ISETP.GE.U32.AND P2, PT, R17, R16, PT ;  /* 0x000000101100720c */ /* 0x000fe20003f46070 */
[----:B0-----:R-:W-:-:S12]  /*05c0*/  IMAD R22, R21, R18, RZ ;  /* 0x0000001215167224 */ /* 0x001fd800078e02ff */
[----:B------:R-:W-:-:S05]  /*05d0*/  @P2 IADD3 R15, PT, PT, R15, 0x1, RZ ;  /* 0x000000010f0f2810 */ /* 0x000fca0007ffe0ff */
[----:B------:R-:W-:Y:S01]  /*05e0*/  @!P3 IMAD.MOV R15, RZ, RZ, -R15 ;  /* 0x000000ffff0fb224 */ /* 0x000fe200078e0a0f */
[----:B------:R-:W-:Y:S02]  /*05f0*/  ISETP.GE.U32.AND P3, PT, R18, 0x8, PT ;  /* 0x000000081200780c */ /* 0x000fe40003f66070 */
[----:B------:R-:W-:-:S05]  /*0600*/  @!P4 LOP3.LUT R15, RZ, R6, RZ, 0x33, !PT ;  /* 0x00000006ff0fc212 */ /* 0x000fca00078e33ff */
[----:B------:R-:W-:-:S05]  /*0610*/  IMAD R15, R15, R18, RZ ;  /* 0x000000120f0f7224 */ /* 0x000fca00078e02ff */
[----:B------:R-:W-:-:S04]  /*0620*/  IADD3 R20, P2, PT, R12, R15, RZ ;  /* 0x0000000f0c147210 */ /* 0x000fc80007f5e0ff */
[----:B------:R-:W-:Y:S01]  /*0630*/  LEA.HI.X.SX32 R23, R15, R13, 0x1, P2 ;  /* 0x0000000d0f177211 */ /* 0x000fe200010f0eff */
[----:B------:R-:W-:Y:S08]  /*0640*/  @!P3 BRA `(.L_x_23) ;  /* 0x0000000000bcb947 */ /* 0x000ff00003800000 */
[----:B------:R-:W0:Y:S01]  /*0650*/  LDC.64 R14, c[0x0][0x388] ;  /* 0x0000e200ff0e7b82 */ /* 0x000e220000000a00 */
[----:B------:R-:W1:Y:S01]  /*0660*/  LDCU.64 UR4, c[0x0][0x390] ;  /* 0x00007200ff0477ac */ /* 0x000e620008000a00 */
[----:B------:R-:W-:Y:S02]  /*0670*/  IMAD.MOV.U32 R24, RZ, RZ, RZ ;  /* 0x000000ffff187224 */ /* 0x000fe400078e00ff */
[----:B------:R-:W-:Y:S01]  /*0680*/  IMAD.MOV.U32 R19, RZ, RZ, R10 ;  /* 0x000000ffff137224 */ /* 0x000fe200078e000a */
[----:B-1----:R-:W-:-:S04]  /*0690*/  LEA R25, P2, R20, UR4, 0x2 ;  /* 0x0000000414197c11 */ /* 0x002fc8000f8410ff */
[----:B------:R-:W-:Y:S01]  /*06a0*/  IADD3 R25, P3, PT, R25, 0x10, RZ ;  /* 0x0000001019197810 */ /* 0x000fe20007f7e0ff */
[----:B0-----:R-:W-:Y:S01]  /*06b0*/  IMAD.WIDE.U32 R14, R22, 0x4, R14 ;  /* 0x00000004160e7825 */ /* 0x001fe200078e000e */
[----:B------:R-:W-:Y:S02]  /*06c0*/  LEA.HI.X R28, R20, UR5, R23, 0x2, P2 ;  /* 0x00000005141c7c11 */ /* 0x000fe400090f1417 */
[----:B------:R-:W-:-:S03]  /*06d0*/  IADD3 R26, P4, PT, R14, 0x10, RZ ;  /* 0x000000100e1a7810 */ /* 0x000fc60007f9e0ff */
[----:B------:R-:W-:Y:S02]  /*06e0*/  IMAD.X R28, RZ, RZ, R28, P3 ;  /* 0x000000ffff1c7224 */ /* 0x000fe400018e061c */
[----:B------:R-:W-:-:S08]  /*06f0*/  IMAD.X R27, RZ, RZ, R15, P4 ;  /* 0x000000ffff1b7224 */ /* 0x000fd000020e060f */
.L_x_24:
[----:B------:R-:W-:Y:S01]  /*0700*/  IMAD.MOV.U32 R16, RZ, RZ, R25 ;  /* 0x000000ffff107224 */ /* 0x000fe200078e0019 */
[----:B------:R-:W-:Y:S01]  /*0710*/  MOV R14, R26 ;  /* 0x0000001a000e7202 */ /* 0x000fe20000000f00 */
[----:B------:R-:W-:Y:S02]  /*0720*/  IMAD.MOV.U32 R17, RZ, RZ, R28 ;  /* 0x000000ffff117224 */ /* 0x000fe400078e001c */
[----:B------:R-:W-:-:S03]  /*0730*/  IMAD.MOV.U32 R15, RZ, RZ, R27 ;  /* 0x000000ffff0f7224 */ /* 0x000fc600078e001b */
[----:B------:R-:W2:Y:S04]  /*0740*/  LDG.E R26, desc[UR8][R16.64+-0x10] ;  /* 0xfffff008101a7981 */ /* 0x000ea8000c1e1900 */
[----:B------:R-:W2:Y:S04]  /*0750*/  LDG.E R25, desc[UR8][R14.64+-0x10] ;  /* 0xfffff0080e197981 */ /* 0x000ea8000c1e1900 */
[----:B------:R-:W3:Y:S04]  /*0760*/  LDG.E R28, desc[UR8][R14.64+-0xc] ;  /* 0xfffff4080e1c7981 */ /* 0x000ee8000c1e1900 */
[----:B------:R-:W3:Y:S01]  /*0770*/  LDG.E R27, desc[UR8][R16.64+-0xc] ;  /* 0xfffff408101b7981 */ /* 0x000ee2000c1e1900 */
[----:B--2---:R-:W-:-:S03]  /*0780*/  FFMA R25, R25, R26, R24 ;  /* 0x0000001a19197223 */ /* 0x004fc60000000018 */
[----:B------:R-:W2:Y:S04]  /*0790*/  LDG.E R24, desc[UR8][R14.64+-0x8] ;  /* 0xfffff8080e187981 */ /* 0x000ea8000c1e1900 */
[----:B------:R-:W2:Y:S01]  /*07a0*/  LDG.E R26, desc[UR8][R16.64+-0x8] ;  /* 0xfffff808101a7981 */ /* 0x000ea2000c1e1900 */
[----:B---3--:R-:W-:-:S03]  /*07b0*/  FFMA R25, R28, R27, R25 ;  /* 0x0000001b1c197223 */ /* 0x008fc60000000019 */
        /* <DEDUP_REMOVED lines=8> */
[----:B------:R-:W-:Y:S02]  /*0840*/  VIADD R19, R19, 0x8 ;  /* 0x0000000813137836 */ /* 0x000fe40000000000 */
[----:B--2---:R-:W-:Y:S02]  /*0850*/  FFMA R24, R25, R26, R24 ;  /* 0x0000001a19187223 */ /* 0x004fe40000000018 */
[----:B------:R-:W2:Y:S04]  /*0860*/  LDG.E R25, desc[UR8][R14.64+0x8] ;  /* 0x000008080e197981 */ /* 0x000ea8000c1e1900 */
[----:B------:R-:W2:Y:S01]  /*0870*/  LDG.E R26, desc[UR8][R16.64+0x8] ;  /* 0x00000808101a7981 */ /* 0x000ea2000c1e1900 */
[----:B---3--:R-:W-:-:S03]  /*0880*/  FFMA R24, R27, R28, R24 ;  /* 0x0000001c1b187223 */ /* 0x008fc60000000018 */
[----:B------:R-:W3:Y:S04]  /*0890*/  LDG.E R27, desc[UR8][R14.64+0xc] ;  /* 0x00000c080e1b7981 */ /* 0x000ee8000c1e1900 */
[----:B------:R-:W3:Y:S01]  /*08a0*/  LDG.E R28, desc[UR8][R16.64+0xc] ;  /* 0x00000c08101c7981 */ /* 0x000ee2000c1e1900 */
[----:B------:R-:W-:Y:S01]  /*08b0*/  ISETP.NE.AND P2, PT, R19, RZ, PT ;  /* 0x000000ff1300720c */ /* 0x000fe20003f45270 */
[----:B--2---:R-:W-:Y:S01]  /*08c0*/  FFMA R24, R25, R26, R24 ;  /* 0x0000001a19187223 */ /* 0x004fe20000000018 */
[----:B------:R-:W-:Y:S02]  /*08d0*/  IADD3 R25, P3, PT, R16, 0x20, RZ ;  /* 0x0000002010197810 */ /* 0x000fe40007f7e0ff */
[----:B------:R-:W-:Y:S01]  /*08e0*/  IADD3 R26, P4, PT, R14, 0x20, RZ ;  /* 0x000000200e1a7810 */ /* 0x000fe20007f9e0ff */
[----:B---3--:R-:W-:-:S02]  /*08f0*/  FFMA R24, R27, R28, R24 ;  /* 0x0000001c1b187223 */ /* 0x008fc40000000018 */
[----:B------:R-:W-:Y:S02]  /*0900*/  IMAD.X R28, RZ, RZ, R17, P3 ;  /* 0x000000ffff1c7224 */ /* 0x000fe400018e0611 */
[----:B------:R-:W-:-:S04]  /*0910*/  IMAD.X R27, RZ, RZ, R15, P4 ;  /* 0x000000ffff1b7224 */ /* 0x000fc800020e060f */
[----:B------:R-:W-:Y:S05]  /*0920*/  @P2 BRA `(.L_x_24) ;  /* 0xfffffffc00742947 */ /* 0x000fea000383ffff */
[----:B------:R-:W-:-:S07]  /*0930*/  IMAD.MOV.U32 R25, RZ, RZ, R7 ;  /* 0x000000ffff197224 */ /* 0x000fce00078e0007 */
.L_x_23:
[----:B------:R-:W-:Y:S05]  /*0940*/  @!P0 BRA `(.L_x_25) ;  /* 0x0000000400008947 */ /* 0x000fea0003800000 */
[----:B------:R-:W-:Y:S01]  /*0950*/  ISETP.NE.AND P2, PT, R9, RZ, PT ;  /* 0x000000ff0900720c */ /* 0x000fe20003f45270 */
[----:B------:R-:W-:-:S12]  /*0960*/  @!P1 BRA `(.L_x_26) ;  /* 0x0000000000689947 */ /* 0x000fd80003800000 */
[----:B------:R-:W0:Y:S01]  /*0970*/  LDC.64 R14, c[0x0][0x388] ;  /* 0x0000e200ff0e7b82 */ /* 0x000e220000000a00 */
[----:B------:R-:W1:Y:S01]  /*0980*/  LDCU.64 UR4, c[0x0][0x390] ;  /* 0x00007200ff0477ac */ /* 0x000e620008000a00 */
[----:B------:R-:W-:Y:S01]  /*0990*/  IADD3 R17, P3, PT, R25, R20, RZ ;  /* 0x0000001419117210 */ /* 0x000fe20007f7e0ff */
[----:B------:R-:W-:-:S04]  /*09a0*/  IMAD.IADD R27, R22, 0x1, R25 ;  /* 0x00000001161b7824 */ /* 0x000fc800078e0219 */
[----:B------:R-:W-:Y:S01]  /*09b0*/  IMAD.X R28, RZ, RZ, R23, P3 ;  /* 0x000000ffff1c7224 */ /* 0x000fe200018e0617 */
[----:B-1----:R-:W-:-:S04]  /*09c0*/  LEA R16, P3, R17, UR4, 0x2 ;  /* 0x0000000411107c11 */ /* 0x002fc8000f8610ff */
[----:B------:R-:W-:Y:S01]  /*09d0*/  LEA.HI.X R17, R17, UR5, R28, 0x2, P3 ;  /* 0x0000000511117c11 */ /* 0x000fe200098f141c */
[----:B0-----:R-:W-:Y:S02]  /*09e0*/  IMAD.WIDE.U32 R26, R27, 0x4, R14 ;  /* 0x000000041b1a7825 */ /* 0x001fe400078e000e */
[----:B------:R-:W0:Y:S02]  /*09f0*/  LDC.64 R14, c[0x0][0x388] ;  /* 0x0000e200ff0e7b82 */ /* 0x000e240000000a00 */
[----:B------:R-:W2:Y:S04]  /*0a00*/  LDG.E R19, desc[UR8][R16.64] ;  /* 0x0000000810137981 */ /* 0x000ea8000c1e1900 */
[----:B------:R-:W2:Y:S04]  /*0a10*/  LDG.E R27, desc[UR8][R26.64] ;  /* 0x000000081a1b7981 */ /* 0x000ea8000c1e1900 */
[----:B------:R-:W3:Y:S01]  /*0a20*/  LDG.E R26, desc[UR8][R16.64+0x8] ;  /* 0x00000808101a7981 */ /* 0x000ee2000c1e1900 */
[----:B--2---:R-:W-:Y:S01]  /*0a30*/  FFMA R24, R27, R19, R24 ;  /* 0x000000131b187223 */ /* 0x004fe20000000018 */
[----:B------:R-:W-:-:S04]  /*0a40*/  IADD3 R19, P3, PT, R22, R25, RZ ;  /* 0x0000001916137210 */ /* 0x000fc80007f7e0ff */
[----:B0-----:R-:W-:Y:S02]  /*0a50*/  LEA R14, P4, R19, R14, 0x2 ;  /* 0x0000000e130e7211 */ /* 0x001fe400078810ff */
[----:B------:R-:W-:-:S04]  /*0a60*/  IADD3.X R28, PT, PT, RZ, RZ, RZ, P3, !PT ;  /* 0x000000ffff1c7210 */ /* 0x000fc80001ffe4ff */
[----:B------:R-:W-:Y:S02]  /*0a70*/  LEA.HI.X R15, R19, R15, R28, 0x2, P4 ;  /* 0x0000000f130f7211 */ /* 0x000fe400020f141c */
[----:B------:R-:W2:Y:S04]  /*0a80*/  LDG.E R28, desc[UR8][R16.64+0x4] ;  /* 0x00000408101c7981 */ /* 0x000ea8000c1e1900 */
[----:B------:R-:W2:Y:S04]  /*0a90*/  LDG.E R19, desc[UR8][R14.64+0x4] ;  /* 0x000004080e137981 */ /* 0x000ea8000c1e1900 */
[----:B------:R-:W4:Y:S01]  /*0aa0*/  LDG.E R27, desc[UR8][R14.64+0xc] ;  /* 0x00000c080e1b7981 */ /* 0x000f22000c1e1900 */
[----:B--2---:R-:W-:-:S03]  /*0ab0*/  FFMA R19, R19, R28, R24 ;  /* 0x0000001c13137223 */ /* 0x004fc60000000018 */
[----:B------:R-:W3:Y:S04]  /*0ac0*/  LDG.E R24, desc[UR8][R14.64+0x8] ;  /* 0x000008080e187981 */ /* 0x000ee8000c1e1900 */
[----:B------:R-:W4:Y:S01]  /*0ad0*/  LDG.E R28, desc[UR8][R16.64+0xc] ;  /* 0x00000c08101c7981 */ /* 0x000f22000c1e1900 */
[----:B------:R-:W-:Y:S02]  /*0ae0*/  VIADD R25, R25, 0x4 ;  /* 0x0000000419197836 */ /* 0x000fe40000000000 */
[----:B---3--:R-:W-:-:S04]  /*0af0*/  FFMA R24, R24, R26, R19 ;  /* 0x0000001a18187223 */ /* 0x008fc80000000013 */
[----:B----4-:R-:W-:-:S07]  /*0b00*/  FFMA R24, R27, R28, R24 ;  /* 0x0000001c1b187223 */ /* 0x010fce0000000018 */
.L_x_26:
[----:B------:R-:W-:Y:S05]  /*0b10*/  @!P2 BRA `(.L_x_25) ;  /* 0x00000000008ca947 */ /* 0x000fea0003800000 */
[----:B------:R-:W-:Y:S02]  /*0b20*/  ISETP.NE.AND P3, PT, R9, 0x1, PT ;  /* 0x000000010900780c */ /* 0x000fe40003f65270 */
[----:B------:R-:W-:-:S11]  /*0b30*/  LOP3.LUT P2, RZ, R18, 0x1, RZ, 0xc0, !PT ;  /* 0x0000000112ff7812 */ /* 0x000fd6000784c0ff */
[----:B------:R-:W-:Y:S05]  /*0b40*/  @!P3 BRA `(.L_x_27) ;  /* 0x000000000050b947 */ /* 0x000fea0003800000 */
[----:B------:R-:W0:Y:S01]  /*0b50*/  LDC.64 R14, c[0x0][0x388] ;  /* 0x0000e200ff0e7b82 */ /* 0x000e220000000a00 */
[----:B------:R-:W1:Y:S01]  /*0b60*/  LDCU.64 UR4, c[0x0][0x390] ;  /* 0x00007200ff0477ac */ /* 0x000e620008000a00 */
[C---:B------:R-:W-:Y:S01]  /*0b70*/  IADD3 R18, P3, PT, R22.reuse, R25, RZ ;  /* 0x0000001916127210 */ /* 0x040fe20007f7e0ff */
[----:B------:R-:W-:-:S04]  /*0b80*/  IMAD.IADD R27, R22, 0x1, R25 ;  /* 0x00000001161b7824 */ /* 0x000fc800078e0219 */
[----:B------:R-:W-:Y:S01]  /*0b90*/  IMAD.X R19, RZ, RZ, RZ, P3 ;  /* 0x000000ffff137224 */ /* 0x000fe200018e06ff */
[----:B------:R-:W2:Y:S01]  /*0ba0*/  LDC.64 R16, c[0x0][0x388] ;  /* 0x0000e200ff107b82 */ /* 0x000ea20000000a00 */
[----:B0-----:R-:W-:-:S04]  /*0bb0*/  LEA R14, P4, R18, R14, 0x2 ;  /* 0x0000000e120e7211 */ /* 0x001fc800078810ff */
[----:B------:R-:W-:Y:S02]  /*0bc0*/  LEA.HI.X R15, R18, R15, R19, 0x2, P4 ;  /* 0x0000000f120f7211 */ /* 0x000fe400020f1413 */
[----:B------:R-:W-:Y:S01]  /*0bd0*/  IADD3 R19, P3, PT, R25, R20, RZ ;  /* 0x0000001419137210 */ /* 0x000fe20007f7e0ff */
[----:B--2---:R-:W-:-:S03]  /*0be0*/  IMAD.WIDE.U32 R16, R27, 0x4, R16 ;  /* 0x000000041b107825 */ /* 0x004fc600078e0010 */
[----:B------:R-:W2:Y:S01]  /*0bf0*/  LDG.E R15, desc[UR8][R14.64+0x4] ;  /* 0x000004080e0f7981 */ /* 0x000ea2000c1e1900 */
[----:B------:R-:W-:Y:S01]  /*0c00*/  IMAD.X R26, RZ, RZ, R23, P3 ;  /* 0x000000ffff1a7224 */ /* 0x000fe200018e0617 */
[C---:B-1----:R-:W-:Y:S02]  /*0c10*/  LEA R18, P3, R19.reuse, UR4, 0x2 ;  /* 0x0000000413127c11 */ /* 0x042fe4000f8610ff */
[----:B------:R-:W3:Y:S02]  /*0c20*/  LDG.E R17, desc[UR8][R16.64] ;  /* 0x0000000810117981 */ /* 0x000ee4000c1e1900 */
[----:B------:R-:W-:-:S05]  /*0c30*/  LEA.HI.X R19, R19, UR5, R26, 0x2, P3 ;  /* 0x0000000513137c11 */ /* 0x000fca00098f141a */
[----:B------:R-:W3:Y:S04]  /*0c40*/  LDG.E R26, desc[UR8][R18.64] ;  /* 0x00000008121a7981 */ /* 0x000ee8000c1e1900 */
[----:B------:R-:W2:Y:S01]  /*0c50*/  LDG.E R27, desc[UR8][R18.64+0x4] ;  /* 0x00000408121b7981 */ /* 0x000ea2000c1e1900 */
[----:B------:R-:W-:Y:S02]  /*0c60*/  VIADD R25, R25, 0x2 ;  /* 0x0000000219197836 */ /* 0x000fe40000000000 */
[----:B---3--:R-:W-:-:S04]  /*0c70*/  FFMA R24, R17, R26, R24 ;  /* 0x0000001a11187223 */ /* 0x008fc80000000018 */
[----:B--2---:R-:W-:-:S07]  /*0c80*/  FFMA R24, R15, R27, R24 ;  /* 0x0000001b0f187223 */ /* 0x004fce0000000018 */
.L_x_27:
[----:B------:R-:W-:Y:S05]  /*0c90*/  @!P2 BRA `(.L_x_25) ;  /* 0x00000000002ca947 */ /* 0x000fea0003800000 */
[----:B------:R-:W0:Y:S01]  /*0ca0*/  LDC.64 R14, c[0x0][0x388] ;  /* 0x0000e200ff0e7b82 */ /* 0x000e220000000a00 */
[----:B------:R-:W1:Y:S01]  /*0cb0*/  LDCU.64 UR4, c[0x0][0x390] ;  /* 0x00007200ff0477ac */ /* 0x000e620008000a00 */
[----:B------:R-:W-:Y:S01]  /*0cc0*/  IADD3 R20, P2, PT, R25, R20, RZ ;  /* 0x0000001419147210 */ /* 0x000fe20007f5e0ff */
[----:B------:R-:W-:-:S04]  /*0cd0*/  IMAD.IADD R17, R22, 0x1, R25 ;  /* 0x0000000116117824 */ /* 0x000fc800078e0219 */
[----:B------:R-:W-:Y:S01]  /*0ce0*/  IMAD.X R23, RZ, RZ, R23, P2 ;  /* 0x000000ffff177224 */ /* 0x000fe200010e0617 */
[----:B-1----:R-:W-:Y:S01]  /*0cf0*/  LEA R16, P2, R20, UR4, 0x2 ;  /* 0x0000000414107c11 */ /* 0x002fe2000f8410ff */
[----:B0-----:R-:W-:-:S03]  /*0d00*/  IMAD.WIDE.U32 R14, R17, 0x4, R14 ;  /* 0x00000004110e7825 */ /* 0x001fc600078e000e */
[----:B------:R-:W-:-:S03]  /*0d10*/  LEA.HI.X R17, R20, UR5, R23, 0x2, P2 ;  /* 0x0000000514117c11 */ /* 0x000fc600090f1417 */
[----:B------:R-:W2:Y:S04]  /*0d20*/  LDG.E R15, desc[UR8][R14.64] ;  /* 0x000000080e0f7981 */ /* 0x000ea8000c1e1900 */
[----:B------:R-:W2:Y:S02]  /*0d30*/  LDG.E R16, desc[UR8][R16.64] ;  /* 0x0000000810107981 */ /* 0x000ea4000c1e1900 */
[----:B--2---:R-:W-:-:S07]  /*0d40*/  FFMA R24, R15, R16, R24 ;  /* 0x000000100f187223 */ /* 0x004fce0000000018 */
.L_x_25:
[----:B------:R-:W0:Y:S01]  /*0d50*/  LDCU UR4, c[0x0][0x3a0] ;  /* 0x00007400ff0477ac */ /* 0x000e220008000800 */
[----:B------:R-:W-:Y:S01]  /*0d60*/  IADD3 R21, PT, PT, R21, 0x1, RZ ;  /* 0x0000000115157810 */ /* 0x000fe20007ffe0ff */
[----:B------:R-:W-:-:S03]  /*0d70*/  FADD R11, R24, R11 ;  /* 0x0000000b180b7221 */ /* 0x000fc60000000000 */
[----:B0-----:R-:W-:-:S13]  /*0d80*/  ISETP.NE.AND P2, PT, R21, UR4, PT ;  /* 0x0000000415007c0c */ /* 0x001fda000bf45270 */
[----:B------:R-:W-:Y:S05]  /*0d90*/  @P2 BRA `(.L_x_28) ;  /* 0xfffffff400ac2947 */ /* 0x000fea000383ffff */
[----:B------:R-:W0:Y:S01]  /*0da0*/  LDCU UR4, c[0x0][0x39c] ;  /* 0x00007380ff0477ac */ /* 0x000e220008000800 */
[----:B------:R-:W-:-:S04]  /*0db0*/  FSETP.GT.AND P2, PT, R11, R2, PT ;  /* 0x000000020b00720b */ /* 0x000fc80003f44000 */
[----:B------:R-:W-:Y:S01]  /*0dc0*/  SEL R0, R5, R0, P2 ;  /* 0x0000000005007207 */ /* 0x000fe20001000000 */
[----:B------:R-:W-:Y:S01]  /*0dd0*/  IMAD.IADD R5, R4, 0x1, R5 ;  /* 0x0000000104057824 */ /* 0x000fe200078e0205 */
[----:B------:R-:W-:-:S04]  /*0de0*/  FSEL R2, R11, R2, P2 ;  /* 0x000000020b027208 */ /* 0x000fc80001000000 */
[----:B0-----:R-:W-:-:S13]  /*0df0*/  ISETP.GE.AND P3, PT, R5, UR4, PT ;  /* 0x0000000405007c0c */ /* 0x001fda000bf66270 */
[----:B------:R-:W-:Y:S05]  /*0e00*/  @!P3 BRA `(.L_x_29) ;  /* 0xfffffff40084b947 */ /* 0x000fea000383ffff */
[----:B------:R-:W-:Y:S05]  /*0e10*/  BRA `(.L_x_19) ;  /* 0x0000000000c47947 */ /* 0x000fea0003800000 */
.L_x_20:
[----:B------:R-:W0:Y:S01]  /*0e20*/  I2F.U32.RP R10, R4 ;  /* 0x00000004000a7306 */ /* 0x000e220000209000 */
[----:B------:R-:W-:Y:S01]  /*0e30*/  IMAD.IADD R2, R5, 0x1, R4 ;  /* 0x0000000105027824 */ /* 0x000fe200078e0204 */
[----:B------:R-:W-:Y:S01]  /*0e40*/  ISETP.NE.U32.AND P2, PT, R4, RZ, PT ;  /* 0x000000ff0400720c */ /* 0x000fe20003f45070 */
[----:B------:R-:W-:Y:S03]  /*0e50*/  BSSY.RECONVERGENT B1, `(.L_x_30) ;  /* 0x0000026000017945 */ /* 0x000fe60003800200 */
[CC--:B------:R-:W-:Y:S02]  /*0e60*/  ISETP.GE.AND P0, PT, R2.reuse, R7.reuse, PT ;  /* 0x000000070200720c */ /* 0x0c0fe40003f06270 */
[----:B------:R-:W-:Y:S02]  /*0e70*/  VIMNMX R11, PT, PT, R2, R7, !PT ;  /* 0x00000007020b7248 */ /* 0x000fe40007fe0100 */
[----:B------:R-:W-:-:S04]  /*0e80*/  SEL R6, RZ, 0x1, P0 ;  /* 0x00000001ff067807 */ /* 0x000fc80000000000 */
[----:B------:R-:W-:Y:S01]  /*0e90*/  IADD3 R11, PT, PT, R11, -R2, -R6 ;  /* 0x800000020b0b7210 */ /* 0x000fe20007ffe806 */
[----:B0-----:R-:W0:Y:S02]  /*0ea0*/  MUFU.RCP R10, R10 ;  /* 0x0000000a000a7308 */ /* 0x001e240000001000 */
[----:B0-----:R-:W-:-:S06]  /*0eb0*/  VIADD R8, R10, 0xffffffe ;  /* 0x0ffffffe0a087836 */ /* 0x001fcc0000000000 */
[----:B------:R0:W1:Y:S02]  /*0ec0*/  F2I.FTZ.U32.TRUNC.NTZ R9, R8 ;  /* 0x0000000800097305 */ /* 0x000064000021f000 */
[----:B0-----:R-:W-:Y:S02]  /*0ed0*/  IMAD.MOV.U32 R8, RZ, RZ, RZ ;  /* 0x000000ffff087224 */ /* 0x001fe400078e00ff */
[----:B-1----:R-:W-:-:S04]  /*0ee0*/  IMAD.MOV R13, RZ, RZ, -R9 ;  /* 0x000000ffff0d7224 */ /* 0x002fc800078e0a09 */
[----:B------:R-:W-:-:S04]  /*0ef0*/  IMAD R13, R13, R4, RZ ;  /* 0x000000040d0d7224 */ /* 0x000fc800078e02ff */
[----:B------:R-:W-:-:S06]  /*0f00*/  IMAD.HI.U32 R10, R9, R13, R8 ;  /* 0x0000000d090a7227 */ /* 0x000fcc00078e0008 */
[----:B------:R-:W-:-:S04]  /*0f10*/  IMAD.HI.U32 R9, R10, R11, RZ ;  /* 0x0000000b0a097227 */ /* 0x000fc800078e00ff */
[----:B------:R-:W-:-:S04]  /*0f20*/  IMAD.MOV R2, RZ, RZ, -R9 ;  /* 0x000000ffff027224 */ /* 0x000fc800078e0a09 */
[----:B------:R-:W-:-:S05]  /*0f30*/  IMAD R11, R4, R2, R11 ;  /* 0x00000002040b7224 */ /* 0x000fca00078e020b */
[----:B------:R-:W-:-:S13]  /*0f40*/  ISETP.GE.U32.AND P0, PT, R11, R4, PT ;  /* 0x000000040b00720c */ /* 0x000fda0003f06070 */
[----:B------:R-:W-:Y:S01]  /*0f50*/  @P0 IMAD.IADD R11, R11, 0x1, -R4 ;  /* 0x000000010b0b0824 */ /* 0x000fe200078e0a04 */
[----:B------:R-:W-:-:S04]  /*0f60*/  @P0 IADD3 R9, PT, PT, R9, 0x1, RZ ;  /* 0x0000000109090810 */ /* 0x000fc80007ffe0ff */
[----:B------:R-:W-:-:S13]  /*0f70*/  ISETP.GE.U32.AND P1, PT, R11, R4, PT ;  /* 0x000000040b00720c */ /* 0x000fda0003f26070 */
[----:B------:R-:W-:Y:S01]  /*0f80*/  @P1 VIADD R9, R9, 0x1 ;  /* 0x0000000109091836 */ /* 0x000fe20000000000 */
[----:B------:R-:W-:-:S05]  /*0f90*/  @!P2 LOP3.LUT R9, RZ, R4, RZ, 0x33, !PT ;  /* 0x00000004ff09a212 */ /* 0x000fca00078e33ff */
[----:B------:R-:W-:-:S05]  /*0fa0*/  IMAD.IADD R6, R6, 0x1, R9 ;  /* 0x0000000106067824 */ /* 0x000fca00078e0209 */
[C---:B------:R-:W-:Y:S02]  /*0fb0*/  LOP3.LUT R2, R6.reuse, 0x3, RZ, 0xc0, !PT ;  /* 0x0000000306027812 */ /* 0x040fe400078ec0ff */
[----:B------:R-:W-:Y:S02]  /*0fc0*/  ISETP.GE.U32.AND P1, PT, R6, 0x3, PT ;  /* 0x000000030600780c */ /* 0x000fe40003f26070 */
[----:B------:R-:W-:Y:S01]  /*0fd0*/  ISETP.NE.AND P0, PT, R2, 0x3, PT ;  /* 0x000000030200780c */ /* 0x000fe20003f05270 */
[----:B------:R-:W-:-:S12]  /*0fe0*/  IMAD.MOV.U32 R2, RZ, RZ, -0xeb60d36 ;  /* 0xf149f2caff027424 */ /* 0x000fd800078e00ff */
[----:B------:R-:W-:Y:S05]  /*0ff0*/  @!P0 BRA `(.L_x_31) ;  /* 0x00000000002c8947 */ /* 0x000fea0003800000 */
[----:B------:R-:W-:Y:S02]  /*1000*/  VIADD R6, R6, 0x1 ;  /* 0x0000000106067836 */ /* 0x000fe40000000000 */
[----:B------:R-:W-:Y:S02]  /*1010*/  IMAD.MOV.U32 R8, RZ, RZ, RZ ;  /* 0x000000ffff087224 */ /* 0x000fe400078e00ff */
[----:B------:R-:W-:Y:S01]  /*1020*/  IMAD.MOV.U32 R2, RZ, RZ, -0xeb60d36 ;  /* 0xf149f2caff027424 */ /* 0x000fe200078e00ff */
[----:B------:R-:W-:-:S07]  /*1030*/  LOP3.LUT R9, R6, 0x3, RZ, 0xc0, !PT ;  /* 0x0000000306097812 */ /* 0x000fce00078ec0ff */
.L_x_32:
[----:B------:R-:W-:Y:S01]  /*1040*/  VIADD R8, R8, 0x1 ;  /* 0x0000000108087836 */ /* 0x000fe20000000000 */
[----:B------:R-:W-:-:S04]  /*1050*/  FSETP.GEU.AND P2, PT, R2, RZ, PT ;  /* 0x000000ff0200720b */ /* 0x000fc80003f4e000 */
[----:B------:R-:W-:Y:S02]  /*1060*/  ISETP.NE.AND P0, PT, R8, R9, PT ;  /* 0x000000090800720c */ /* 0x000fe40003f05270 */
[----:B------:R-:W-:Y:S02]  /*1070*/  SEL R0, R5, R0, !P2 ;  /* 0x0000000005007207 */ /* 0x000fe40005000000 */
[----:B------:R-:W-:Y:S02]  /*1080*/  FSEL R2, R2, RZ, P2 ;  /* 0x000000ff02027208 */ /* 0x000fe40001000000 */
[----:B------:R-:W-:-:S07]  /*1090*/  IADD3 R5, PT, PT, R4, R5, RZ ;  /* 0x0000000504057210 */ /* 0x000fce0007ffe0ff */
[----:B------:R-:W-:Y:S05]  /*10a0*/  @P0 BRA `(.L_x_32) ;  /* 0xfffffffc00e40947 */ /* 0x000fea000383ffff */
.L_x_31:
[----:B------:R-:W-:Y:S05]  /*10b0*/  BSYNC.RECONVERGENT B1 ;  /* 0x0000000000017941 */ /* 0x000fea0003800200 */
.L_x_30:
[----:B------:R-:W-:Y:S05]  /*10c0*/  @!P1 BRA `(.L_x_19) ;  /* 0x0000000000189947 */ /* 0x000fea0003800000 */
.L_x_33:
[----:B------:R-:W-:-:S04]  /*10d0*/  FSETP.GEU.AND P1, PT, R2, RZ, PT ;  /* 0x000000ff0200720b */ /* 0x000fc80003f2e000 */
[----:B------:R-:W-:Y:S01]  /*10e0*/  SEL R0, R5, R0, !P1 ;  /* 0x0000000005007207 */ /* 0x000fe20004800000 */
[----:B------:R-:W-:Y:S01]  /*10f0*/  IMAD R5, R4, 0x4, R5 ;  /* 0x0000000404057824 */ /* 0x000fe200078e0205 */
[----:B------:R-:W-:-:S04]  /*1100*/  FSEL R2, R2, RZ, P1 ;  /* 0x000000ff02027208 */ /* 0x000fc80000800000 */
[----:B------:R-:W-:-:S13]  /*1110*/  ISETP.GE.AND P0, PT, R5, R7, PT ;  /* 0x000000070500720c */ /* 0x000fda0003f06270 */
[----:B------:R-:W-:Y:S05]  /*1120*/  @!P0 BRA `(.L_x_33) ;  /* 0xfffffffc00e88947 */ /* 0x000fea000383ffff */
.L_x_19:
[----:B------:R-:W-:Y:S05]  /*1130*/  BSYNC.RECONVERGENT B0 ;  /* 0x0000000000007941 */ /* 0x000fea0003800200 */
.L_x_18:
[----:B------:R-:W0:Y:S01]  /*1140*/  S2UR UR6, SR_CgaCtaId ;  /* 0x00000000000679c3 */ /* 0x000e220000008800 */
[----:B------:R-:W-:Y:S02]  /*1150*/  UMOV UR4, 0x400 ;  /* 0x0000040000047882 */ /* 0x000fe40000000000 */
[----:B------:R-:W-:Y:S02]  /*1160*/  UIADD3 UR5, UPT, UPT, UR4, 0x400, URZ ;  /* 0x0000040004057890 */ /* 0x000fe4000fffe0ff */
[----:B0-----:R-:W-:Y:S02]  /*1170*/  ULEA UR4, UR6, UR4, 0x18 ;  /* 0x0000000406047291 */ /* 0x001fe4000f8ec0ff */
[----:B------:R-:W-:-:S04]  /*1180*/  ULEA UR5, UR6, UR5, 0x18 ;  /* 0x0000000506057291 */ /* 0x000fc8000f8ec0ff */
[C---:B------:R-:W-:Y:S02]  /*1190*/  LEA R5, R3.reuse, UR4, 0x2 ;  /* 0x0000000403057c11 */ /* 0x040fe4000f8e10ff */
[----:B------:R-:W-:-:S03]  /*11a0*/  LEA R7, R3, UR5, 0x2 ;  /* 0x0000000503077c11 */ /* 0x000fc6000f8e10ff */
[----:B------:R-:W0:Y:S01]  /*11b0*/  LDCU UR4, c[0x0][0x360] ;  /* 0x00006c00ff0477ac */ /* 0x000e220008000800 */
[----:B------:R1:W-:Y:S04]  /*11c0*/  STS [R5], R2 ;  /* 0x0000000205007388 */ /* 0x0003e80000000800 */
[----:B------:R1:W-:Y:S01]  /*11d0*/  STS [R7], R0 ;  /* 0x0000000007007388 */ /* 0x0003e20000000800 */
[----:B0-----:R-:W-:Y:S01]  /*11e0*/  UISETP.GE.U32.AND UP0, UPT, UR4, 0x2, UPT ;  /* 0x000000020400788c */ /* 0x001fe2000bf06070 */
[----:B------:R-:W-:Y:S08]  /*11f0*/  BAR.SYNC.DEFER_BLOCKING 0x0 ;  /* 0x0000000000007b1d */ /* 0x000ff00000010000 */
[----:B-1----:R-:W-:Y:S05]  /*1200*/  BRA.U !UP0, `(.L_x_34) ;  /* 0x0000000108487547 */ /* 0x002fea000b800000 */
[----:B------:R-:W-:-:S07]  /*1210*/  IMAD.U32 R0, RZ, RZ, UR4 ;  /* 0x00000004ff007e24 */ /* 0x000fce000f8e00ff */
.L_x_37:
[--C-:B------:R-:W-:Y:S01]  /*1220*/  IMAD.MOV.U32 R6, RZ, RZ, R0.reuse ;  /* 0x000000ffff067224 */ /* 0x100fe200078e0000 */
[----:B------:R-:W-:Y:S01]  /*1230*/  SHF.R.U32.HI R0, RZ, 0x1, R0 ;  /* 0x00000001ff007819 */ /* 0x000fe20000011600 */
[----:B------:R-:W-:Y:S03]  /*1240*/  BSSY.RECONVERGENT B0, `(.L_x_35) ;  /* 0x000000b000007945 */ /* 0x000fe60003800200 */
[----:B------:R-:W-:-:S13]  /*1250*/  ISETP.GE.U32.AND P0, PT, R3, R0, PT ;  /* 0x000000000300720c */ /* 0x000fda0003f06070 */
[----:B0-----:R-:W-:Y:S05]  /*1260*/  @P0 BRA `(.L_x_36) ;  /* 0x0000000000200947 */ /* 0x001fea0003800000 */
[----:B------:R-:W-:Y:S01]  /*1270*/  IMAD R2, R0, 0x4, R5 ;  /* 0x0000000400027824 */ /* 0x000fe200078e0205 */
[----:B------:R-:W-:Y:S05]  /*1280*/  LDS R4, [R5] ;  /* 0x0000000005047984 */ /* 0x000fea0000000800 */
[----:B------:R-:W0:Y:S02]  /*1290*/  LDS R2, [R2] ;  /* 0x0000000002027984 */ /* 0x000e240000000800 */
[----:B0-----:R-:W-:-:S13]  /*12a0*/  FSETP.GT.AND P0, PT, R2, R4, PT ;  /* 0x000000040200720b */ /* 0x001fda0003f04000 */
[----:B------:R-:W-:Y:S01]  /*12b0*/  @P0 IMAD R4, R0, 0x4, R7 ;  /* 0x0000000400040824 */ /* 0x000fe200078e0207 */
[----:B------:R-:W-:Y:S05]  /*12c0*/  @P0 STS [R5], R2 ;  /* 0x0000000205000388 */ /* 0x000fea0000000800 */
[----:B------:R-:W0:Y:S04]  /*12d0*/  @P0 LDS R4, [R4] ;  /* 0x0000000004040984 */ /* 0x000e280000000800 */
[----:B0-----:R0:W-:Y:S02]  /*12e0*/  @P0 STS [R7], R4 ;  /* 0x0000000407000388 */ /* 0x0011e40000000800 */
.L_x_36:
[----:B------:R-:W-:Y:S05]  /*12f0*/  BSYNC.RECONVERGENT B0 ;  /* 0x0000000000007941 */ /* 0x000fea0003800200 */
.L_x_35:
[----:B------:R-:W-:Y:S01]  /*1300*/  BAR.SYNC.DEFER_BLOCKING 0x0 ;  /* 0x0000000000007b1d */ /* 0x000fe20000010000 */
[----:B------:R-:W-:-:S13]  /*1310*/  ISETP.GT.U32.AND P0, PT, R6, 0x3, PT ;  /* 0x000000030600780c */ /* 0x000fda0003f04070 */
[----:B------:R-:W-:Y:S05]  /*1320*/  @P0 BRA `(.L_x_37) ;  /* 0xfffffffc00bc0947 */ /* 0x000fea000383ffff */
.L_x_34:
[----:B------:R-:W-:-:S13]  /*1330*/  ISETP.NE.AND P0, PT, R3, RZ, PT ;  /* 0x000000ff0300720c */ /* 0x000fda0003f05270 */
[----:B------:R-:W-:Y:S05]  /*1340*/  @P0 EXIT ;  /* 0x000000000000094d */ /* 0x000fea0003800000 */
[----:B------:R-:W1:Y:S01]  /*1350*/  S2UR UR5, SR_CgaCtaId ;  /* 0x00000000000579c3 */ /* 0x000e620000008800 */
[----:B------:R-:W-:-:S07]  /*1360*/  UMOV UR4, 0x400 ;  /* 0x0000040000047882 */ /* 0x000fce0000000000 */
[----:B------:R-:W2:Y:S01]  /*1370*/  LDC.64 R2, c[0x0][0x380] ;  /* 0x0000e000ff027b82 */ /* 0x000ea20000000a00 */
[----:B-1----:R-:W-:-:S09]  /*1380*/  ULEA UR4, UR5, UR4, 0x18 ;  /* 0x0000000405047291 */ /* 0x002fd2000f8ec0ff */
[----:B------:R-:W2:Y:S04]  /*1390*/  LDS R5, [UR4+0x400] ;  /* 0x00040004ff057984 */ /* 0x000ea80008000800 */
[----:B--2---:R-:W-:Y:S01]  /*13a0*/  STG.E desc[UR8][R2.64], R5 ;  /* 0x0000000502007986 */ /* 0x004fe2000c101908 */
[----:B------:R-:W-:Y:S05]  /*13b0*/  EXIT ;  /* 0x000000000000794d */ /* 0x000fea0003800000 */
.L_x_38:
        /* <DEDUP_REMOVED lines=12> */
.L_x_114:


//--------------------- .text.qwen_attn_gqa2_f32  --------------------------
	.section	.text.qwen_attn_gqa2_f32,"ax",@progbits
	.align	128
        .global         qwen_attn_gqa2_f32
        .type           qwen_attn_gqa2_f32,@function
        .size           qwen_attn_gqa2_f32,(.L_x_109 - qwen_attn_gqa2_f32)
        .other          qwen_attn_gqa2_f32,@"STO_CUDA_ENTRY STV_DEFAULT"
qwen_attn_gqa2_f32:
.text.qwen_attn_gqa2_f32:
[----:B------:R-:W-:Y:S01]  /*0000*/  LDC R1, c[0x0][0x37c] ;  /* 0x0000df00ff017b82 */ /* 0x000fe20000000800 */
[----:B------:R-:W0:Y:S02]  /*0010*/  S2R R12, SR_TID.X ;  /* 0x00000000000c7919 */ /* 0x000e240000002100 */
[----:B0-----:R-:W-:-:S13]  /*0020*/  ISETP.GT.U32.AND P0, PT, R12, 0x1f, PT ;  /* 0x0000001f0c00780c */ /* 0x001fda0003f04070 */
[----:B------:R-:W-:Y:S05]  /*0030*/  @P0 EXIT ;  /* 0x000000000000094d */ /* 0x000fea0003800000 */
[----:B------:R-:W0:Y:S01]  /*0040*/  LDCU.64 UR6, c[0x0][0x3a0] ;  /* 0x00007400ff0677ac */ /* 0x000e220008000a00 */
[----:B------:R-:W1:Y:S01]  /*0050*/  S2UR UR4, SR_CTAID.X ;  /* 0x00000000000479c3 */ /* 0x000e620000002500 */
[----:B------:R-:W-:Y:S01]  /*0060*/  HFMA2 R0, -RZ, RZ, 0, 0 ;  /* 0x00000000ff007431 */ /* 0x000fe200000001ff */
[----:B------:R-:W-:Y:S02]  /*0070*/  CS2R R4, SRZ ;  /* 0x0000000000047805 */ /* 0x000fe4000001ff00 */
[----:B------:R-:W-:Y:S01]  /*0080*/  CS2R R2, SRZ ;  /* 0x0000000000027805 */ /* 0x000fe2000001ff00 */
[----:B------:R-:W2:Y:S03]  /*0090*/  LDCU.64 UR8, c[0x0][0x358] ;  /* 0x00006b00ff0877ac */ /* 0x000ea60008000a00 */
[----:B------:R-:W1:Y:S01]  /*00a0*/  LDC R17, c[0x0][0x3a8] ;  /* 0x0000ea00ff117b82 */ /* 0x000e620000000800 */
[----:B0-----:R-:W-:Y:S01]  /*00b0*/  UISETP.GE.AND UP0, UPT, UR6, 0x1, UPT ;  /* 0x000000010600788c */ /* 0x001fe2000bf06270 */
[----:B-1----:R-:W-:-:S08]  /*00c0*/  IMAD R8, R17, UR4, R12 ;  /* 0x0000000411087c24 */ /* 0x002fd0000f8e020c */
[----:B--2---:R-:W-:Y:S05]  /*00d0*/  BRA.U !UP0, `(.L_x_39) ;  /* 0x0000000508907547 */ /* 0x004fea000b800000 */
[----:B------:R-:W0:Y:S01]  /*00e0*/  LDC.64 R2, c[0x0][0x388] ;  /* 0x0000e200ff027b82 */ /* 0x000e220000000a00 */
[----:B------:R-:W-:Y:S01]  /*00f0*/  USHF.R.U32.HI UR4, URZ, 0x1, UR4 ;  /* 0x00000001ff047899 */ /* 0x000fe20008011604 */
[----:B------:R-:W-:Y:S01]  /*0100*/  SHF.R.S32.HI R0, RZ, 0x1f, R17 ;  /* 0x0000001fff007819 */ /* 0x000fe20000011411 */
[----:B------:R-:W-:Y:S01]  /*0110*/  IMAD.MOV.U32 R13, RZ, RZ, RZ ;  /* 0x000000ffff0d7224 */ /* 0x000fe200078e00ff */
[----:B------:R-:W1:Y:S03]  /*0120*/  LDCU UR5, c[0x0][0x3ac] ;  /* 0x00007580ff0577ac */ /* 0x000e660008000800 */
[----:B------:R-:W-:Y:S01]  /*0130*/  IMAD.WIDE.U32 R4, R17, UR4, R12 ;  /* 0x0000000411047c25 */ /* 0x000fe2000f8e000c */
[----:B------:R-:W2:Y:S03]  /*0140*/  LDCU.64 UR10, c[0x0][0x390] ;  /* 0x00007200ff0a77ac */ /* 0x000ea60008000a00 */
[----:B------:R-:W-:-:S05]  /*0150*/  IMAD R19, R0, UR4, RZ ;  /* 0x0000000400137c24 */ /* 0x000fca000f8e02ff */
[----:B------:R-:W-:Y:S01]  /*0160*/  IADD3 R19, PT, PT, R5, R19, RZ ;  /* 0x0000001305137210 */ /* 0x000fe20007ffe0ff */
[----:B------:R-:W-:Y:S01]  /*0170*/  IMAD.SHL.U32 R6, R4, 0x4, RZ ;  /* 0x0000000404067824 */ /* 0x000fe200078e00ff */
[----:B------:R-:W-:Y:S01]  /*0180*/  MOV R20, 0xf149f2ca ;  /* 0xf149f2ca00147802 */ /* 0x000fe20000000f00 */
[----:B0-----:R-:W-:Y:S01]  /*0190*/  IMAD.WIDE R2, R8, 0x4, R2 ;  /* 0x0000000408027825 */ /* 0x001fe200078e0202 */
[----:B------:R-:W-:Y:S02]  /*01a0*/  SHF.L.U64.HI R19, R4, 0x2, R19 ;  /* 0x0000000204137819 */ /* 0x000fe40000010213 */
[----:B------:R-:W-:Y:S01]  /*01b0*/  CS2R R4, SRZ ;  /* 0x0000000000047805 */ /* 0x000fe2000001ff00 */
[----:B------:R-:W-:Y:S01]  /*01c0*/  IMAD R17, R17, UR7, RZ ;  /* 0x0000000711117c24 */ /* 0x000fe2000f8e02ff */
[----:B------:R-:W5:Y:S01]  /*01d0*/  LDG.E R9, desc[UR8][R2.64] ;  /* 0x0000000802097981 */ /* 0x000f62000c1e1900 */
[----:B------:R-:W-:-:S03]  /*01e0*/  IMAD.MOV.U32 R0, RZ, RZ, RZ ;  /* 0x000000ffff007224 */ /* 0x000fc600078e00ff */
[----:B------:R-:W5:Y:S04]  /*01f0*/  LDG.E R10, desc[UR8][R2.64+0x80] ;  /* 0x00008008020a7981 */ /* 0x000f68000c1e1900 */
[----:B------:R-:W5:Y:S04]  /*0200*/  LDG.E R11, desc[UR8][R2.64+0x100] ;  /* 0x00010008020b7981 */ /* 0x000f68000c1e1900 */
[----:B------:R0:W5:Y:S01]  /*0210*/  LDG.E R16, desc[UR8][R2.64+0x180] ;  /* 0x0001800802107981 */ /* 0x000162000c1e1900 */
[----:B------:R-:W-:Y:S01]  /*0220*/  UIADD3 UR4, UPT, UPT, -UR6, URZ, URZ ;  /* 0x000000ff06047290 */ /* 0x000fe2000fffe1ff */
[----:B012---:R-:W-:-:S11]  /*0230*/  CS2R R2, SRZ ;  /* 0x0000000000027805 */ /* 0x007fd6000001ff00 */
.L_x_43:
[----:B------:R-:W-:-:S04]  /*0240*/  IADD3 R14, P0, PT, R6, UR10, RZ ;  /* 0x0000000a060e7c10 */ /* 0x000fc8000ff1e0ff */
[----:B------:R-:W-:-:S05]  /*0250*/  IADD3.X R15, PT, PT, R19, UR11, RZ, P0, !PT ;  /* 0x0000000b130f7c10 */ /* 0x000fca00087fe4ff */
[----:B------:R-:W2:Y:S04]  /*0260*/  LDG.E R7, desc[UR8][R14.64+0x80] ;  /* 0x000080080e077981 */ /* 0x000ea8000c1e1900 */
[----:B------:R-:W3:Y:S04]  /*0270*/  LDG.E R18, desc[UR8][R14.64] ;  /* 0x000000080e127981 */ /* 0x000ee8000c1e1900 */
[----:B------:R-:W4:Y:S04]  /*0280*/  LDG.E R22, desc[UR8][R14.64+0x100] ;  /* 0x000100080e167981 */ /* 0x000f28000c1e1900 */
[----:B------:R-:W4:Y:S01]  /*0290*/  LDG.E R21, desc[UR8][R14.64+0x180] ;  /* 0x000180080e157981 */ /* 0x000f22000c1e1900 */
[----:B------:R-:W-:Y:S01]  /*02a0*/  ISETP.NE.AND P0, PT, R12, RZ, PT ;  /* 0x000000ff0c00720c */ /* 0x000fe20003f05270 */
[----:B------:R-:W-:Y:S01]  /*02b0*/  UIADD3 UR4, UPT, UPT, UR4, 0x1, URZ ;  /* 0x0000000104047890 */ /* 0x000fe2000fffe0ff */
[----:B------:R-:W-:Y:S01]  /*02c0*/  BSSY.RECONVERGENT B0, `(.L_x_40) ;  /* 0x000002e000007945 */ /* 0x000fe20003800200 */
[----:B------:R-:W-:-:S02]  /*02d0*/  HFMA2 R28, -RZ, RZ, 1.875, 0 ;  /* 0x3f800000ff1c7431 */ /* 0x000fc400000001ff */
[----:B------:R-:W-:Y:S01]  /*02e0*/  IMAD.MOV.U32 R23, RZ, RZ, R3 ;  /* 0x000000ffff177224 */ /* 0x000fe200078e0003 */
[----:B------:R-:W-:Y:S01]  /*02f0*/  UISETP.NE.AND UP0, UPT, UR4, URZ, UPT ;  /* 0x000000ff0400728c */ /* 0x000fe2000bf05270 */
[----:B--2--5:R-:W-:-:S04]  /*0300*/  FMUL R24, R10, R7 ;  /* 0x000000070a187220 */ /* 0x024fc80000400000 */
[----:B---3--:R-:W-:-:S04]  /*0310*/  FFMA R18, R9, R18, R24 ;  /* 0x0000001209127223 */ /* 0x008fc80000000018 */
[----:B----4-:R-:W-:-:S04]  /*0320*/  FFMA R7, R11, R22, R18 ;  /* 0x000000160b077223 */ /* 0x010fc80000000012 */
[----:B------:R-:W-:-:S05]  /*0330*/  FFMA R7, R16, R21, R7 ;  /* 0x0000001510077223 */ /* 0x000fca0000000007 */
[----:B------:R-:W0:Y:S02]  /*0340*/  SHFL.DOWN PT, R18, R7, 0x10, 0x1f ;  /* 0x0a001f0007127f89 */ /* 0x000e2400000e0000 */
[----:B0-----:R-:W-:Y:S01]  /*0350*/  FADD R18, R7, R18 ;  /* 0x0000001207127221 */ /* 0x001fe20000000000 */
[----:B------:R-:W-:-:S04]  /*0360*/  MOV R7, R4 ;  /* 0x0000000400077202 */ /* 0x000fc80000000f00 */
[----:B------:R-:W0:Y:S02]  /*0370*/  SHFL.DOWN PT, R21, R18, 0x8, 0x1f ;  /* 0x09001f0012157f89 */ /* 0x000e2400000e0000 */
[----:B0-----:R-:W-:Y:S01]  /*0380*/  FADD R21, R18, R21 ;  /* 0x0000001512157221 */ /* 0x001fe20000000000 */
[----:B------:R-:W-:-:S04]  /*0390*/  IMAD.MOV.U32 R18, RZ, RZ, RZ ;  /* 0x000000ffff127224 */ /* 0x000fc800078e00ff */
[----:B------:R-:W0:Y:S02]  /*03a0*/  SHFL.DOWN PT, R22, R21, 0x4, 0x1f ;  /* 0x08801f0015167f89 */ /* 0x000e2400000e0000 */
[----:B0-----:R-:W-:Y:S01]  /*03b0*/  FADD R24, R21, R22 ;  /* 0x0000001615187221 */ /* 0x001fe20000000000 */
[----:B------:R-:W-:Y:S01]  /*03c0*/  MOV R22, R2 ;  /* 0x0000000200167202 */ /* 0x000fe20000000f00 */
[----:B------:R-:W-:-:S03]  /*03d0*/  IMAD.MOV.U32 R21, RZ, RZ, R0 ;  /* 0x000000ffff157224 */ /* 0x000fc600078e0000 */
[----:B------:R-:W0:Y:S02]  /*03e0*/  SHFL.DOWN PT, R15, R24, 0x2, 0x1f ;  /* 0x08401f00180f7f89 */ /* 0x000e2400000e0000 */
[----:B0-----:R-:W-:Y:S01]  /*03f0*/  FADD R15, R24, R15 ;  /* 0x0000000f180f7221 */ /* 0x001fe20000000000 */
[----:B------:R-:W-:-:S04]  /*0400*/  MOV R24, RZ ;  /* 0x000000ff00187202 */ /* 0x000fc80000000f00 */
[----:B------:R-:W0:Y:S02]  /*0410*/  SHFL.DOWN PT, R14, R15, 0x1, 0x1f ;  /* 0x08201f000f0e7f89 */ /* 0x000e2400000e0000 */
[----:B0-----:R-:W-:-:S06]  /*0420*/  FADD R14, R15, R14 ;  /* 0x0000000e0f0e7221 */ /* 0x001fcc0000000000 */
[----:B------:R-:W0:Y:S02]  /*0430*/  SHFL.IDX PT, R14, R14, RZ, 0x1f ;  /* 0x00001fff0e0e7589 */ /* 0x000e2400000e0000 */
[----:B0-----:R-:W-:Y:S01]  /*0440*/  FMUL R15, R14, UR5 ;  /* 0x000000050e0f7c20 */ /* 0x001fe20008400000 */
[----:B------:R-:W-:Y:S06]  /*0450*/  @P0 BRA `(.L_x_41) ;  /* 0x0000000000500947 */ /* 0x000fec0003800000 */
[----:B------:R-:W-:-:S13]  /*0460*/  FSETP.GT.AND P0, PT, R15, R20, PT ;  /* 0x000000140f00720b */ /* 0x000fda0003f04000 */
[----:B------:R-:W-:Y:S05]  /*0470*/  @!P0 BRA `(.L_x_42) ;  /* 0x00000000002c8947 */ /* 0x000fea0003800000 */
[----:B------:R-:W-:Y:S01]  /*0480*/  FADD R14, R20, -R15 ;  /* 0x8000000f140e7221 */ /* 0x000fe20000000000 */
[----:B------:R-:W-:Y:S02]  /*0490*/  HFMA2 R24, -RZ, RZ, 1.875, 0 ;  /* 0x3f800000ff187431 */ /* 0x000fe400000001ff */
[----:B------:R-:W-:Y:S01]  /*04a0*/  IMAD.MOV.U32 R18, RZ, RZ, 0x1 ;  /* 0x00000001ff127424 */ /* 0x000fe200078e00ff */
[----:B------:R-:W-:Y:S01]  /*04b0*/  MOV R20, R15 ;  /* 0x0000000f00147202 */ /* 0x000fe20000000f00 */
[----:B------:R-:W-:-:S05]  /*04c0*/  FMUL R14, R14, 1.4426950216293334961 ;  /* 0x3fb8aa3b0e0e7820 */ /* 0x000fca0000400000 */
[----:B------:R-:W-:-:S13]  /*04d0*/  FSETP.GEU.AND P0, PT, R14, -126, PT ;  /* 0xc2fc00000e00780b */ /* 0x000fda0003f0e000 */
[----:B------:R-:W-:-:S04]  /*04e0*/  @!P0 FMUL R14, R14, 0.5 ;  /* 0x3f0000000e0e8820 */ /* 0x000fc80000400000 */
[----:B------:R-:W0:Y:S02]  /*04f0*/  MUFU.EX2 R28, R14 ;  /* 0x0000000e001c7308 */ /* 0x000e240000000800 */
[----:B0-----:R-:W-:-:S04]  /*0500*/  @!P0 FMUL R28, R28, R28 ;  /* 0x0000001c1c1c8220 */ /* 0x001fc80000400000 */
[----:B------:R-:W-:Y:S01]  /*0510*/  FFMA R5, R5, R28, 1 ;  /* 0x3f80000005057423 */ /* 0x000fe2000000001c */
[----:B------:R-:W-:Y:S06]  /*0520*/  BRA `(.L_x_41) ;  /* 0x00000000001c7947 */ /* 0x000fec0003800000 */
.L_x_42:
[----:B------:R-:W-:-:S04]  /*0530*/  FADD R14, -R20, R15 ;  /* 0x0000000f140e7221 */ /* 0x000fc80000000100 */
[----:B------:R-:W-:-:S05]  /*0540*/  FMUL R14, R14, 1.4426950216293334961 ;  /* 0x3fb8aa3b0e0e7820 */ /* 0x000fca0000400000 */
[----:B------:R-:W-:-:S13]  /*0550*/  FSETP.GEU.AND P0, PT, R14, -126, PT ;  /* 0xc2fc00000e00780b */ /* 0x000fda0003f0e000 */
[----:B------:R-:W-:-:S04]  /*0560*/  @!P0 FMUL R14, R14, 0.5 ;  /* 0x3f0000000e0e8820 */ /* 0x000fc80000400000 */
[----:B------:R-:W0:Y:S02]  /*0570*/  MUFU.EX2 R24, R14 ;  /* 0x0000000e00187308 */ /* 0x000e240000000800 */
[----:B0-----:R-:W-:-:S04]  /*0580*/  @!P0 FMUL R24, R24, R24 ;  /* 0x0000001818188220 */ /* 0x001fc80000400000 */
[----:B------:R-:W-:-:S07]  /*0590*/  FADD R5, R5, R24 ;  /* 0x0000001805057221 */ /* 0x000fce0000000000 */
.L_x_41:
[----:B------:R-:W-:Y:S05]  /*05a0*/  BSYNC.RECONVERGENT B0 ;  /* 0x0000000000007941 */ /* 0x000fea0003800200 */
.L_x_40:
[----:B------:R-:W0:Y:S01]  /*05b0*/  LDC.64 R14, c[0x0][0x398] ;  /* 0x0000e600ff0e7b82 */ /* 0x000e220000000a00 */
[----:B------:R-:W1:Y:S01]  /*05c0*/  SHFL.IDX PT, R18, R18, RZ, 0x1f ;  /* 0x00001fff12127589 */ /* 0x000e6200000e0000 */
[----:B0-----:R-:W-:-:S04]  /*05d0*/  IADD3 R14, P0, P1, R6, 0x100, R14 ;  /* 0x00000100060e7810 */ /* 0x001fc8000791e00e */
[----:B------:R-:W-:Y:S01]  /*05e0*/  IADD3.X R15, PT, PT, R19, R15, RZ, P0, P1 ;  /* 0x0000000f130f7210 */ /* 0x000fe200007e24ff */
[----:B------:R-:W0:Y:S01]  /*05f0*/  SHFL.IDX PT, R28, R28, RZ, 0x1f ;  /* 0x00001fff1c1c7589 */ /* 0x000e2200000e0000 */
[----:B-1----:R-:W-:-:S03]  /*0600*/  ISETP.NE.AND P0, PT, R18, RZ, PT ;  /* 0x000000ff1200720c */ /* 0x002fc60003f05270 */
[----:B------:R-:W0:Y:S04]  /*0610*/  LDG.E R27, desc[UR8][R14.64+-0x100] ;  /* 0xffff00080e1b7981 */ /* 0x000e28000c1e1900 */
[----:B------:R-:W2:Y:S04]  /*0620*/  LDG.E R26, desc[UR8][R14.64+-0x80] ;  /* 0xffff80080e1a7981 */ /* 0x000ea8000c1e1900 */
[----:B------:R-:W3:Y:S04]  /*0630*/  LDG.E R25, desc[UR8][R14.64] ;  /* 0x000000080e197981 */ /* 0x000ee8000c1e1900 */
[----:B------:R-:W4:Y:S01]  /*0640*/  LDG.E R29, desc[UR8][R14.64+0x80] ;  /* 0x000080080e1d7981 */ /* 0x000f22000c1e1900 */
[----:B------:R-:W-:-:S03]  /*0650*/  IMAD.MOV.U32 R18, RZ, RZ, R6 ;  /* 0x000000ffff127224 */ /* 0x000fc600078e0006 */
[----:B------:R-:W1:Y:S01]  /*0660*/  SHFL.IDX PT, R24, R24, RZ, 0x1f ;  /* 0x00001fff18187589 */ /* 0x000e6200000e0000 */
[----:B------:R-:W-:-:S03]  /*0670*/  IMAD.WIDE R18, R17, 0x4, R18 ;  /* 0x0000000411127825 */ /* 0x000fc600078e0212 */
[----:B------:R-:W-:Y:S01]  /*0680*/  MOV R6, R18 ;  /* 0x0000001200067202 */ /* 0x000fe20000000f00 */
[----:B0-----:R-:W-:Y:S01]  /*0690*/  @P0 FFMA R4, R28, R4, R27 ;  /* 0x000000041c040223 */ /* 0x001fe2000000001b */
[----:B-1----:R-:W-:Y:S01]  /*06a0*/  @!P0 FFMA R4, R24, R27, R7 ;  /* 0x0000001b18048223 */ /* 0x002fe20000000007 */
[----:B--2---:R-:W-:Y:S01]  /*06b0*/  @P0 FFMA R3, R28, R3, R26 ;  /* 0x000000031c030223 */ /* 0x004fe2000000001a */
[----:B------:R-:W-:Y:S01]  /*06c0*/  @!P0 FFMA R3, R24, R26, R23 ;  /* 0x0000001a18038223 */ /* 0x000fe20000000017 */
[----:B---3--:R-:W-:Y:S01]  /*06d0*/  @P0 FFMA R2, R28, R2, R25 ;  /* 0x000000021c020223 */ /* 0x008fe20000000019 */
[----:B------:R-:W-:Y:S01]  /*06e0*/  @!P0 FFMA R2, R24, R25, R22 ;  /* 0x0000001918028223 */ /* 0x000fe20000000016 */
[----:B----4-:R-:W-:Y:S01]  /*06f0*/  @P0 FFMA R0, R28, R0, R29 ;  /* 0x000000001c000223 */ /* 0x010fe2000000001d */
[----:B------:R-:W-:Y:S01]  /*0700*/  @!P0 FFMA R0, R24, R29, R21 ;  /* 0x0000001d18008223 */ /* 0x000fe20000000015 */
[----:B------:R-:W-:Y:S06]  /*0710*/  BRA.U UP0, `(.L_x_43) ;  /* 0xfffffff900c87547 */ /* 0x000fec000b83ffff */
.L_x_39:
[----:B------:R-:W-:Y:S01]  /*0720*/  ISETP.NE.AND P0, PT, R12, RZ, PT ;  /* 0x000000ff0c00720c */ /* 0x000fe20003f05270 */
[----:B------:R-:W-:Y:S01]  /*0730*/  BSSY.RECONVERGENT B0, `(.L_x_44) ;  /* 0x0000013000007945 */ /* 0x000fe20003800200 */
[----:B------:R-:W-:-:S11]  /*0740*/  MOV R10, RZ ;  /* 0x000000ff000a7202 */ /* 0x000fd60000000f00 */
[----:B------:R-:W-:Y:S05]  /*0750*/  @P0 BRA `(.L_x_45) ;  /* 0x0000000000400947 */ /* 0x000fea0003800000 */
[C---:B------:R-:W-:Y:S01]  /*0760*/  VIADD R6, R5.reuse, 0x1800000 ;  /* 0x0180000005067836 */ /* 0x040fe20000000000 */
[----:B------:R-:W-:Y:S01]  /*0770*/  BSSY.RECONVERGENT B1, `(.L_x_46) ;  /* 0x000000d000017945 */ /* 0x000fe20003800200 */
[----:B------:R-:W-:-:S03]  /*0780*/  FSETP.GT.AND P3, PT, R5, RZ, PT ;  /* 0x000000ff0500720b */ /* 0x000fc60003f64000 */
[----:B------:R-:W-:-:S04]  /*0790*/  LOP3.LUT R6, R6, 0x7f800000, RZ, 0xc0, !PT ;  /* 0x7f80000006067812 */ /* 0x000fc800078ec0ff */
[----:B------:R-:W-:-:S13]  /*07a0*/  ISETP.GT.U32.AND P0, PT, R6, 0x1ffffff, PT ;  /* 0x01ffffff0600780c */ /* 0x000fda0003f04070 */
[----:B------:R-:W-:Y:S05]  /*07b0*/  @P0 BRA `(.L_x_47) ;  /* 0x0000000000100947 */ /* 0x000fea0003800000 */
[----:B------:R-:W-:-:S07]  /*07c0*/  MOV R10, 0x7e0 ;  /* 0x000007e0000a7802 */ /* 0x000fce0000000f00 */
[----:B------:R-:W-:Y:S05]  /*07d0*/  CALL.REL.NOINC `($__internal_0_$__cuda_sm20_rcp_rn_f32_slowpath) ;  /* 0x0000000000547944 */ /* 0x000fea0003c00000 */
[----:B------:R-:W-:Y:S01]  /*07e0*/  MOV R10, R7 ;  /* 0x00000007000a7202 */ /* 0x000fe20000000f00 */
[----:B------:R-:W-:Y:S06]  /*07f0*/  BRA `(.L_x_48) ;  /* 0x0000000000107947 */ /* 0x000fec0003800000 */
.L_x_47:
[----:B------:R-:W0:Y:S02]  /*0800*/  MUFU.RCP R10, R5 ;  /* 0x00000005000a7308 */ /* 0x000e240000001000 */
[----:B0-----:R-:W-:-:S04]  /*0810*/  FFMA R6, R10, R5, -1 ;  /* 0xbf8000000a067423 */ /* 0x001fc80000000005 */
[----:B------:R-:W-:-:S04]  /*0820*/  FADD.FTZ R7, -R6, -RZ ;  /* 0x800000ff06077221 */ /* 0x000fc80000010100 */
[----:B------:R-:W-:-:S07]  /*0830*/  FFMA R10, R10, R7, R10 ;  /* 0x000000070a0a7223 */ /* 0x000fce000000000a */
.L_x_48:
[----:B------:R-:W-:Y:S05]  /*0840*/  BSYNC.RECONVERGENT B1 ;  /* 0x0000000000017941 */ /* 0x000fea0003800200 */
.L_x_46:
[----:B------:R-:W-:-:S07]  /*0850*/  FSEL R10, R10, RZ, P3 ;  /* 0x000000ff0a0a7208 */ /* 0x000fce0001800000 */
.L_x_45:
[----:B------:R-:W-:Y:S05]  /*0860*/  BSYNC.RECONVERGENT B0 ;  /* 0x0000000000007941 */ /* 0x000fea0003800200 */
.L_x_44:
[----:B------:R-:W0:Y:S01]  /*0870*/  LDC.64 R6, c[0x0][0x380] ;  /* 0x0000e000ff067b82 */ /* 0x000e220000000a00 */
[----:B------:R-:W1:Y:S01]  /*0880*/  SHFL.IDX PT, R5, R10, RZ, 0x1f ;  /* 0x00001fff0a057589 */ /* 0x000e6200000e0000 */
[----:B0-----:R-:W-:-:S04]  /*0890*/  IMAD.WIDE R8, R8, 0x4, R6 ;  /* 0x0000000408087825 */ /* 0x001fc800078e0206 */
[C---:B-1----:R-:W-:Y:S01]  /*08a0*/  FMUL R7, R5.reuse, R4 ;  /* 0x0000000405077220 */ /* 0x042fe20000400000 */
[C---:B------:R-:W-:Y:S01]  /*08b0*/  FMUL R3, R5.reuse, R3 ;  /* 0x0000000305037220 */ /* 0x040fe20000400000 */
[C---:B------:R-:W-:Y:S01]  /*08c0*/  FMUL R11, R5.reuse, R2 ;  /* 0x00000002050b7220 */ /* 0x040fe20000400000 */
[----:B------:R-:W-:Y:S02]  /*08d0*/  FMUL R5, R5, R0 ;  /* 0x0000000005057220 */ /* 0x000fe40000400000 */
[----:B------:R-:W-:Y:S04]  /*08e0*/  STG.E desc[UR8][R8.64], R7 ;  /* 0x0000000708007986 */ /* 0x000fe8000c101908 */
[----:B------:R-:W-:Y:S04]  /*08f0*/  STG.E desc[UR8][R8.64+0x80], R3 ;  /* 0x0000800308007986 */ /* 0x000fe8000c101908 */
[----:B------:R-:W-:Y:S04]  /*0900*/  STG.E desc[UR8][R8.64+0x100], R11 ;  /* 0x0001000b08007986 */ /* 0x000fe8000c101908 */
[----:B------:R-:W-:Y:S01]  /*0910*/  STG.E desc[UR8][R8.64+0x180], R5 ;  /* 0x0001800508007986 */ /* 0x000fe2000c101908 */
[----:B------:R-:W-:Y:S05]  /*0920*/  EXIT ;  /* 0x000000000000794d */ /* 0x000fea0003800000 */
        .weak           $__internal_0_$__cuda_sm20_rcp_rn_f32_slowpath
        .type           $__internal_0_$__cuda_sm20_rcp_rn_f32_slowpath,@function
        .size           $__internal_0_$__cuda_sm20_rcp_rn_f32_slowpath,(.L_x_109 - $__internal_0_$__cuda_sm20_rcp_rn_f32_slowpath)
$__internal_0_$__cuda_sm20_rcp_rn_f32_slowpath:
[----:B------:R-:W-:Y:S01]  /*0930*/  SHF.L.U32 R6, R5, 0x1, RZ ;  /* 0x0000000105067819 */ /* 0x000fe200000006ff */
[----:B------:R-:W-:Y:S03]  /*0940*/  BSSY.RECONVERGENT B2, `(.L_x_49) ;  /* 0x0000030000027945 */ /* 0x000fe60003800200 */
[----:B------:R-:W-:-:S04]  /*0950*/  SHF.R.U32.HI R11, RZ, 0x18, R6 ;  /* 0x00000018ff0b7819 */ /* 0x000fc80000011606 */
[----:B------:R-:W-:-:S13]  /*0960*/  ISETP.NE.U32.AND P0, PT, R11, RZ, PT ;  /* 0x000000ff0b00720c */ /* 0x000fda0003f05070 */
[----:B------:R-:W-:Y:S05]  /*0970*/  @P0 BRA `(.L_x_50) ;  /* 0x0000000000280947 */ /* 0x000fea0003800000 */
[----:B------:R-:W-:-:S05]  /*0980*/  IMAD.SHL.U32 R6, R5, 0x2, RZ ;  /* 0x0000000205067824 */ /* 0x000fca00078e00ff */
[----:B------:R-:W-:-:S13]  /*0990*/  ISETP.NE.AND P0, PT, R6, RZ, PT ;  /* 0x000000ff0600720c */ /* 0x000fda0003f05270 */
[----:B------:R-:W-:Y:S01]  /*09a0*/  @P0 FFMA R9, R5, 1.84467440737095516160e+19, RZ ;  /* 0x5f80000005090823 */ /* 0x000fe200000000ff */
[----:B------:R-:W-:Y:S08]  /*09b0*/  @!P0 MUFU.RCP R7, R5 ;  /* 0x0000000500078308 */ /* 0x000ff00000001000 */
[----:B------:R-:W0:Y:S02]  /*09c0*/  @P0 MUFU.RCP R6, R9 ;  /* 0x0000000900060308 */ /* 0x000e240000001000 */
[----:B0-----:R-:W-:-:S04]  /*09d0*/  @P0 FFMA R11, R9, R6, -1 ;  /* 0xbf800000090b0423 */ /* 0x001fc80000000006 */
[----:B------:R-:W-:-:S04]  /*09e0*/  @P0 FADD.FTZ R11, -R11, -RZ ;  /* 0x800000ff0b0b0221 */ /* 0x000fc80000010100 */
[----:B------:R-:W-:-:S04]  /*09f0*/  @P0 FFMA R6, R6, R11, R6 ;  /* 0x0000000b06060223 */ /* 0x000fc80000000006 */
[----:B------:R-:W-:Y:S01]  /*0a00*/  @P0 FFMA R7, R6, 1.84467440737095516160e+19, RZ ;  /* 0x5f80000006070823 */ /* 0x000fe200000000ff */
[----:B------:R-:W-:Y:S06]  /*0a10*/  BRA `(.L_x_51) ;  /* 0x0000000000887947 */ /* 0x000fec0003800000 */
.L_x_50:
[----:B------:R-:W-:-:S04]  /*0a20*/  IADD3 R13, PT, PT, R11, -0xfd, RZ ;  /* 0xffffff030b0d7810 */ /* 0x000fc80007ffe0ff */
[----:B------:R-:W-:-:S13]  /*0a30*/  ISETP.GT.U32.AND P0, PT, R13, 0x1, PT ;  /* 0x000000010d00780c */ /* 0x000fda0003f04070 */
[----:B------:R-:W-:Y:S05]  /*0a40*/  @P0 BRA `(.L_x_52) ;  /* 0x0000000000780947 */ /* 0x000fea0003800000 */
[----:B------:R-:W-:Y:S01]  /*0a50*/  LOP3.LUT R6, R5, 0x7fffff, RZ, 0xc0, !PT ;  /* 0x007fffff05067812 */ /* 0x000fe200078ec0ff */
[----:B------:R-:W-:-:S03]  /*0a60*/  HFMA2 R14, -RZ, RZ, 0, 1.78813934326171875e-07 ;  /* 0x00000003ff0e7431 */ /* 0x000fc600000001ff */
[----:B------:R-:W-:-:S04]  /*0a70*/  LOP3.LUT R6, R6, 0x3f800000, RZ, 0xfc, !PT ;  /* 0x3f80000006067812 */ /* 0x000fc800078efcff */
[----:B------:R-:W0:Y:S01]  /*0a80*/  MUFU.RCP R7, R6 ;  /* 0x0000000600077308 */ /* 0x000e220000001000 */
[----:B------:R-:W-:Y:S01]  /*0a90*/  SHF.L.U32 R14, R14, R13, RZ ;  /* 0x0000000d0e0e7219 */ /* 0x000fe200000006ff */
[----:B0-----:R-:W-:-:S04]  /*0aa0*/  FFMA R9, R6, R7, -1 ;  /* 0xbf80000006097423 */ /* 0x001fc80000000007 */
[----:B------:R-:W-:-:S04]  /*0ab0*/  FADD.FTZ R12, -R9, -RZ ;  /* 0x800000ff090c7221 */ /* 0x000fc80000010100 */
[CCC-:B------:R-:W-:Y:S01]  /*0ac0*/  FFMA.RM R9, R7.reuse, R12.reuse, R7.reuse ;  /* 0x0000000c07097223 */ /* 0x1c0fe20000004007 */
[----:B------:R-:W-:-:S04]  /*0ad0*/  FFMA.RP R12, R7, R12, R7 ;  /* 0x0000000c070c7223 */ /* 0x000fc80000008007 */
[C---:B------:R-:W-:Y:S02]  /*0ae0*/  LOP3.LUT R7, R9.reuse, 0x7fffff, RZ, 0xc0, !PT ;  /* 0x007fffff09077812 */ /* 0x040fe400078ec0ff */
[----:B------:R-:W-:Y:S02]  /*0af0*/  FSETP.NEU.FTZ.AND P0, PT, R9, R12, PT ;  /* 0x0000000c0900720b */ /* 0x000fe40003f1d000 */
[----:B------:R-:W-:Y:S02]  /*0b00*/  LOP3.LUT R7, R7, 0x800000, RZ, 0xfc, !PT ;  /* 0x0080000007077812 */ /* 0x000fe400078efcff */
[----:B------:R-:W-:Y:S02]  /*0b10*/  SEL R9, RZ, 0xffffffff, !P0 ;  /* 0xffffffffff097807 */ /* 0x000fe40004000000 */
[----:B------:R-:W-:-:S03]  /*0b20*/  LOP3.LUT R14, R14, R7, RZ, 0xc0, !PT ;  /* 0x000000070e0e7212 */ /* 0x000fc600078ec0ff */
[----:B------:R-:W-:Y:S01]  /*0b30*/  IMAD.MOV R6, RZ, RZ, -R9 ;  /* 0x000000ffff067224 */ /* 0x000fe200078e0a09 */
[----:B------:R-:W-:-:S04]  /*0b40*/  SHF.R.U32.HI R14, RZ, R13, R14 ;  /* 0x0000000dff0e7219 */ /* 0x000fc8000001160e */
[----:B------:R-:W-:Y:S02]  /*0b50*/  LOP3.LUT P1, RZ, R6, R13, R7, 0xf8, !PT ;  /* 0x0000000d06ff7212 */ /* 0x000fe4000782f807 */
[C---:B------:R-:W-:Y:S02]  /*0b60*/  LOP3.LUT P0, RZ, R14.reuse, 0x1, RZ, 0xc0, !PT ;  /* 0x000000010eff7812 */ /* 0x040fe4000780c0ff */
[----:B------:R-:W-:-:S04]  /*0b70*/  LOP3.LUT P2, RZ, R14, 0x2, RZ, 0xc0, !PT ;  /* 0x000000020eff7812 */ /* 0x000fc8000784c0ff */
[----:B------:R-:W-:Y:S02]  /*0b80*/  PLOP3.LUT P0, PT, P0, P1, P2, 0xe0, 0x0 ;  /* 0x000000000000781c */ /* 0x000fe40000703c20 */
[----:B------:R-:W-:Y:S02]  /*0b90*/  LOP3.LUT P1, RZ, R5, 0x7fffff, RZ, 0xc0, !PT ;  /* 0x007fffff05ff7812 */ /* 0x000fe4000782c0ff */
[----:B------:R-:W-:-:S04]  /*0ba0*/  SEL R6, RZ, 0x1, !P0 ;  /* 0x00000001ff067807 */ /* 0x000fc80004000000 */
[----:B------:R-:W-:-:S04]  /*0bb0*/  IADD3 R6, PT, PT, -R6, RZ, RZ ;  /* 0x000000ff06067210 */ /* 0x000fc80007ffe1ff */
[----:B------:R-:W-:Y:S02]  /*0bc0*/  ISETP.GE.AND P0, PT, R6, RZ, PT ;  /* 0x000000ff0600720c */ /* 0x000fe40003f06270 */
[----:B------:R-:W-:-:S04]  /*0bd0*/  IADD3 R6, PT, PT, R11, -0xfc, RZ ;  /* 0xffffff040b067810 */ /* 0x000fc80007ffe0ff */
[----:B------:R-:W-:-:S07]  /*0be0*/  SHF.R.U32.HI R6, RZ, R6, R7 ;  /* 0x00000006ff067219 */ /* 0x000fce0000011607 */
[----:B------:R-:W-:-:S05]  /*0bf0*/  @!P0 VIADD R6, R6, 0x1 ;  /* 0x0000000106068836 */ /* 0x000fca0000000000 */
[----:B------:R-:W-:-:S04]  /*0c00*/  @!P1 SHF.L.U32 R6, R6, 0x1, RZ ;  /* 0x0000000106069819 */ /* 0x000fc800000006ff */
[----:B------:R-:W-:Y:S01]  /*0c10*/  LOP3.LUT R7, R6, 0x80000000, R5, 0xf8, !PT ;  /* 0x8000000006077812 */ /* 0x000fe200078ef805 */
[----:B------:R-:W-:Y:S06]  /*0c20*/  BRA `(.L_x_51) ;  /* 0x0000000000047947 */ /* 0x000fec0003800000 */
.L_x_52:
[----:B------:R0:W1:Y:S02]  /*0c30*/  MUFU.RCP R7, R5 ;  /* 0x0000000500077308 */ /* 0x0000640000001000 */
.L_x_51:
[----:B------:R-:W-:Y:S05]  /*0c40*/  BSYNC.RECONVERGENT B2 ;  /* 0x0000000000027941 */ /* 0x000fea0003800200 */
.L_x_49:
[----:B------:R-:W-:-:S04]  /*0c50*/  MOV R11, 0x0 ;  /* 0x00000000000b7802 */ /* 0x000fc80000000f00 */
[----:B01----:R-:W-:Y:S05]  /*0c60*/  RET.REL.NODEC R10 `(qwen_attn_gqa2_f32) ;  /* 0xfffffff00ae47950 */ /* 0x003fea0003c3ffff */
.L_x_53:
        /* <DEDUP_REMOVED lines=9> */
.L_x_109:


//--------------------- .text.qwen_kv_append_f32  --------------------------
	.section	.text.qwen_kv_append_f32,"ax",@progbits
	.align	128
        .global         qwen_kv_append_f32
        .type           qwen_kv_append_f32,@function
        .size           qwen_kv_append_f32,(.L_x_116 - qwen_kv_append_f32)
        .other          qwen_kv_append_f32,@"STO_CUDA_ENTRY STV_DEFAULT"
qwen_kv_append_f32:
.text.qwen_kv_append_f32:
[----:B------:R-:W-:Y:S01]  /*0000*/  LDC R1, c[0x0][0x37c] ;  /* 0x0000df00ff017b82 */ /* 0x000fe20000000800 */
[----:B------:R-:W0:Y:S07]  /*0010*/  S2R R0, SR_TID.X ;  /* 0x0000000000007919 */ /* 0x000e2e0000002100 */
[----:B------:R-:W0:Y:S01]  /*0020*/  S2UR UR4, SR_CTAID.X ;  /* 0x00000000000479c3 */ /* 0x000e220000002500 */
[----:B------:R-:W1:Y:S07]  /*0030*/  LDCU UR6, c[0x0][0x3a4] ;  /* 0x00007480ff0677ac */ /* 0x000e6e0008000800 */
[----:B------:R-:W0:Y:S02]  /*0040*/  LDC R9, c[0x0][0x360] ;  /* 0x0000d800ff097b82 */ /* 0x000e240000000800 */
[----:B0-----:R-:W-:-:S05]  /*0050*/  IMAD R9, R9, UR4, R0 ;  /* 0x0000000409097c24 */ /* 0x001fca000f8e0200 */
[----:B-1----:R-:W-:-:S13]  /*0060*/  ISETP.GE.AND P0, PT, R9, UR6, PT ;  /* 0x0000000609007c0c */ /* 0x002fda000bf06270 */
[----:B------:R-:W-:Y:S05]  /*0070*/  @P0 EXIT ;  /* 0x000000000000094d */ /* 0x000fea0003800000 */
[----:B------:R-:W0:Y:S01]  /*0080*/  LDC.64 R2, c[0x0][0x390] ;  /* 0x0000e400ff027b82 */ /* 0x000e220000000a00 */
[----:B------:R-:W1:Y:S07]  /*0090*/  LDCU.64 UR4, c[0x0][0x358] ;  /* 0x00006b00ff0477ac */ /* 0x000e6e0008000a00 */
[----:B------:R-:W2:Y:S08]  /*00a0*/  LDC R0, c[0x0][0x3a0] ;  /* 0x0000e800ff007b82 */ /* 0x000eb00000000800 */
[----:B------:R-:W3:Y:S01]  /*00b0*/  LDC.64 R4, c[0x0][0x380] ;  /* 0x0000e000ff047b82 */ /* 0x000ee20000000a00 */
[----:B0-----:R-:W-:-:S07]  /*00c0*/  IMAD.WIDE R2, R9, 0x4, R2 ;  /* 0x0000000409027825 */ /* 0x001fce00078e0202 */
[----:B------:R-:W0:Y:S01]  /*00d0*/  LDC.64 R6, c[0x0][0x398] ;  /* 0x0000e600ff067b82 */ /* 0x000e220000000a00 */
[----:B-1----:R-:W4:Y:S01]  /*00e0*/  LDG.E R3, desc[UR4][R2.64] ;  /* 0x0000000402037981 */ /* 0x002f22000c1e1900 */
[----:B--2---:R-:W-:-:S04]  /*00f0*/  IMAD R11, R0, UR6, R9 ;  /* 0x00000006000b7c24 */ /* 0x004fc8000f8e0209 */
[----:B---3--:R-:W-:-:S04]  /*0100*/  IMAD.WIDE R4, R11, 0x4, R4 ;  /* 0x000000040b047825 */ /* 0x008fc800078e0204 */
[----:B0-----:R-:W-:Y:S02]  /*0110*/  IMAD.WIDE R6, R9, 0x4, R6 ;  /* 0x0000000409067825 */ /* 0x001fe400078e0206 */
[----:B------:R-:W0:Y:S01]  /*0120*/  LDC.64 R8, c[0x0][0x388] ;  /* 0x0000e200ff087b82 */ /* 0x000e220000000a00 */
[----:B----4-:R-:W-:Y:S04]  /*0130*/  STG.E desc[UR4][R4.64], R3 ;  /* 0x0000000304007986 */ /* 0x010fe8000c101904 */
[----:B------:R-:W2:Y:S01]  /*0140*/  LDG.E R7, desc[UR4][R6.64] ;  /* 0x0000000406077981 */ /* 0x000ea2000c1e1900 */
[----:B0-----:R-:W-:-:S05]  /*0150*/  IMAD.WIDE R8, R11, 0x4, R8 ;  /* 0x000000040b087825 */ /* 0x001fca00078e0208 */
[----:B--2---:R-:W-:Y:S01]  /*0160*/  STG.E desc[UR4][R8.64], R7 ;  /* 0x0000000708007986 */ /* 0x004fe2000c101904 */
[----:B------:R-:W-:Y:S05]  /*0170*/  EXIT ;  /* 0x000000000000794d */ /* 0x000fea0003800000 */
.L_x_54:
        /* <DEDUP_REMOVED lines=16> */
.L_x_116:


//--------------------- .text.qwen_swiglu_interleaved_f32 --------------------------
	.section	.text.qwen_swiglu_interleaved_f32,"ax",@progbits
	.align	128
        .global         qwen_swiglu_interleaved_f32
        .type           qwen_swiglu_interleaved_f32,@function
        .size           qwen_swiglu_interleaved_f32,(.L_x_110 - qwen_swiglu_interleaved_f32)
        .other          qwen_swiglu_interleaved_f32,@"STO_CUDA_ENTRY STV_DEFAULT"
qwen_swiglu_interleaved_f32:
.text.qwen_swiglu_interleaved_f32:
        /* <DEDUP_REMOVED lines=9> */
[----:B------:R-:W1:Y:S01]  /*0090*/  LDCU.64 UR4, c[0x0][0x358] ;  /* 0x00006b00ff0477ac */ /* 0x000e620008000a00 */
[----:B------:R-:W-:-:S04]  /*00a0*/  IMAD.SHL.U32 R5, R3, 0x2, RZ ;  /* 0x0000000203057824 */ /* 0x000fc800078e00ff */
[----:B0-----:R-:W-:-:S05]  /*00b0*/  IMAD.WIDE R6, R5, 0x4, R6 ;  /* 0x0000000405067825 */ /* 0x001fca00078e0206 */
[----:B-1----:R-:W2:Y:S04]  /*00c0*/  LDG.E R4, desc[UR4][R6.64] ;  /* 0x0000000406047981 */ /* 0x002ea8000c1e1900 */
[----:B------:R0:W5:Y:S01]  /*00d0*/  LDG.E R5, desc[UR4][R6.64+0x4] ;  /* 0x0000040406057981 */ /* 0x000162000c1e1900 */
[----:B------:R-:W-:Y:S01]  /*00e0*/  BSSY.RECONVERGENT B0, `(.L_x_55) ;  /* 0x0000012000007945 */ /* 0x000fe20003800200 */
[----:B--2---:R-:W-:-:S05]  /*00f0*/  FMUL R0, R4, -1.4426950216293334961 ;  /* 0xbfb8aa3b04007820 */ /* 0x004fca0000400000 */
[----:B------:R-:W-:-:S13]  /*0100*/  FSETP.GEU.AND P0, PT, R0, -126, PT ;  /* 0xc2fc00000000780b */ /* 0x000fda0003f0e000 */
[----:B------:R-:W-:-:S04]  /*0110*/  @!P0 FMUL R0, R0, 0.5 ;  /* 0x3f00000000008820 */ /* 0x000fc80000400000 */
[----:B------:R-:W1:Y:S02]  /*0120*/  MUFU.EX2 R2, R0 ;  /* 0x0000000000027308 */ /* 0x000e640000000800 */
[----:B-1----:R-:W-:-:S04]  /*0130*/  @!P0 FMUL R2, R2, R2 ;  /* 0x0000000202028220 */ /* 0x002fc80000400000 */
[----:B------:R-:W-:-:S04]  /*0140*/  FADD R0, R2, 1 ;  /* 0x3f80000002007421 */ /* 0x000fc80000000000 */
[----:B------:R-:W-:-:S05]  /*0150*/  VIADD R2, R0, 0x1800000 ;  /* 0x0180000000027836 */ /* 0x000fca0000000000 */
[----:B------:R-:W-:-:S04]  /*0160*/  LOP3.LUT R2, R2, 0x7f800000, RZ, 0xc0, !PT ;  /* 0x7f80000002027812 */ /* 0x000fc800078ec0ff */
[----:B------:R-:W-:-:S13]  /*0170*/  ISETP.GT.U32.AND P0, PT, R2, 0x1ffffff, PT ;  /* 0x01ffffff0200780c */ /* 0x000fda0003f04070 */
[----:B0-----:R-:W-:Y:S05]  /*0180*/  @P0 BRA `(.L_x_56) ;  /* 0x00000000000c0947 */ /* 0x001fea0003800000 */
[----:B------:R-:W-:-:S07]  /*0190*/  MOV R6, 0x1b0 ;  /* 0x000001b000067802 */ /* 0x000fce0000000f00 */
[----:B-----5:R-:W-:Y:S05]  /*01a0*/  CALL.REL.NOINC `($__internal_1_$__cuda_sm20_rcp_rn_f32_slowpath) ;  /* 0x0000000000307944 */ /* 0x020fea0003c00000 */
[----:B------:R-:W-:Y:S05]  /*01b0*/  BRA `(.L_x_57) ;  /* 0x0000000000107947 */ /* 0x000fea0003800000 */
.L_x_56:
[----:B------:R-:W0:Y:S02]  /*01c0*/  MUFU.RCP R9, R0 ;  /* 0x0000000000097308 */ /* 0x000e240000001000 */
[----:B0-----:R-:W-:-:S04]  /*01d0*/  FFMA R2, R0, R9, -1 ;  /* 0xbf80000000027423 */ /* 0x001fc80000000009 */
[----:B------:R-:W-:-:S04]  /*01e0*/  FADD.FTZ R2, -R2, -RZ ;  /* 0x800000ff02027221 */ /* 0x000fc80000010100 */
[----:B------:R-:W-:-:S07]  /*01f0*/  FFMA R9, R9, R2, R9 ;  /* 0x0000000209097223 */ /* 0x000fce0000000009 */
.L_x_57:
[----:B------:R-:W-:Y:S05]  /*0200*/  BSYNC.RECONVERGENT B0 ;  /* 0x0000000000007941 */ /* 0x000fea0003800200 */
.L_x_55:
[----:B------:R-:W0:Y:S01]  /*0210*/  LDC.64 R6, c[0x0][0x380] ;  /* 0x0000e000ff067b82 */ /* 0x000e220000000a00 */
[----:B------:R-:W-:-:S04]  /*0220*/  FMUL R4, R4, R9 ;  /* 0x0000000904047220 */ /* 0x000fc80000400000 */
[----:B-----5:R-:W-:Y:S01]  /*0230*/  FMUL R5, R5, R4 ;  /* 0x0000000405057220 */ /* 0x020fe20000400000 */
[----:B0-----:R-:W-:-:S05]  /*0240*/  IMAD.WIDE R2, R3, 0x4, R6 ;  /* 0x0000000403027825 */ /* 0x001fca00078e0206 */
[----:B------:R-:W-:Y:S01]  /*0250*/  STG.E desc[UR4][R2.64], R5 ;  /* 0x0000000502007986 */ /* 0x000fe2000c101904 */
[----:B------:R-:W-:Y:S05]  /*0260*/  EXIT ;  /* 0x000000000000794d */ /* 0x000fea0003800000 */
        .weak           $__internal_1_$__cuda_sm20_rcp_rn_f32_slowpath
        .type           $__internal_1_$__cuda_sm20_rcp_rn_f32_slowpath,@function
        .size           $__internal_1_$__cuda_sm20_rcp_rn_f32_slowpath,(.L_x_110 - $__internal_1_$__cuda_sm20_rcp_rn_f32_slowpath)
$__internal_1_$__cuda_sm20_rcp_rn_f32_slowpath:
        /* <DEDUP_REMOVED lines=15> */
.L_x_59:
[----:B------:R-:W-:-:S05]  /*0360*/  VIADD R7, R2, 0xffffff03 ;  /* 0xffffff0302077836 */ /* 0x000fca0000000000 */
        /* <DEDUP_REMOVED lines=23> */
[----:B------:R-:W-:-:S05]  /*04e0*/  SEL R7, RZ, 0x1, !P0 ;  /* 0x00000001ff077807 */ /* 0x000fca0004000000 */
[----:B------:R-:W-:-:S05]  /*04f0*/  IMAD.MOV R7, RZ, RZ, -R7 ;  /* 0x000000ffff077224 */ /* 0x000fca00078e0a07 */
[----:B------:R-:W-:Y:S02]  /*0500*/  ISETP.GE.AND P0, PT, R7, RZ, PT ;  /* 0x000000ff0700720c */ /* 0x000fe40003f06270 */
[----:B------:R-:W-:-:S04]  /*0510*/  IADD3 R7, PT, PT, R2, -0xfc, RZ ;  /* 0xffffff0402077810 */ /* 0x000fc80007ffe0ff */
[----:B------:R-:W-:-:S07]  /*0520*/  SHF.R.U32.HI R7, RZ, R7, R10 ;  /* 0x00000007ff077219 */ /* 0x000fce000001160a */
[----:B------:R-:W-:-:S05]  /*0530*/  @!P0 VIADD R7, R7, 0x1 ;  /* 0x0000000107078836 */ /* 0x000fca0000000000 */
[----:B------:R-:W-:-:S04]  /*0540*/  @!P1 SHF.L.U32 R7, R7, 0x1, RZ ;  /* 0x0000000107079819 */ /* 0x000fc800000006ff */
[----:B------:R-:W-:Y:S01]  /*0550*/  LOP3.LUT R7, R7, 0x80000000, R0, 0xf8, !PT ;  /* 0x8000000007077812 */ /* 0x000fe200078ef800 */
[----:B------:R-:W-:Y:S06]  /*0560*/  BRA `(.L_x_60) ;  /* 0x0000000000047947 */ /* 0x000fec0003800000 */
.L_x_61:
[----:B------:R0:W1:Y:S02]  /*0570*/  MUFU.RCP R7, R0 ;  /* 0x0000000000077308 */ /* 0x0000640000001000 */
.L_x_60:
[----:B------:R-:W-:Y:S05]  /*0580*/  BSYNC.RECONVERGENT B1 ;  /* 0x0000000000017941 */ /* 0x000fea0003800200 */
.L_x_58:
[----:B-1----:R-:W-:Y:S01]  /*0590*/  IMAD.MOV.U32 R9, RZ, RZ, R7 ;  /* 0x000000ffff097224 */ /* 0x002fe200078e0007 */
[----:B------:R-:W-:-:S04]  /*05a0*/  MOV R7, 0x0 ;  /* 0x0000000000077802 */ /* 0x000fc80000000f00 */
[----:B0-----:R-:W-:Y:S05]  /*05b0*/  RET.REL.NODEC R6 `(qwen_swiglu_interleaved_f32) ;  /* 0xfffffff806907950 */ /* 0x001fea0003c3ffff */
.L_x_62:
        /* <DEDUP_REMOVED lines=12> */
.L_x_110:


//--------------------- .text.qwen_add_inplace_f32 --------------------------
	.section	.text.qwen_add_inplace_f32,"ax",@progbits
	.align	128
        .global         qwen_add_inplace_f32
        .type           qwen_add_inplace_f32,@function
        .size           qwen_add_inplace_f32,(.L_x_118 - qwen_add_inplace_f32)
        .other          qwen_add_inplace_f32,@"STO_CUDA_ENTRY STV_DEFAULT"
qwen_add_inplace_f32:
.text.qwen_add_inplace_f32:
        /* <DEDUP_REMOVED lines=10> */
[----:B------:R-:W2:Y:S01]  /*00a0*/  LDC.64 R4, c[0x0][0x380] ;  /* 0x0000e000ff047b82 */ /* 0x000ea20000000a00 */
[----:B0-----:R-:W-:-:S06]  /*00b0*/  IMAD.WIDE R2, R7, 0x4, R2 ;  /* 0x0000000407027825 */ /* 0x001fcc00078e0202 */
[----:B-1----:R-:W3:Y:S01]  /*00c0*/  LDG.E R2, desc[UR4][R2.64] ;  /* 0x0000000402027981 */ /* 0x002ee2000c1e1900 */
[----:B--2---:R-:W-:-:S05]  /*00d0*/  IMAD.WIDE R4, R7, 0x4, R4 ;  /* 0x0000000407047825 */ /* 0x004fca00078e0204 */
[----:B------:R-:W3:Y:S02]  /*00e0*/  LDG.E R7, desc[UR4][R4.64] ;  /* 0x0000000404077981 */ /* 0x000ee4000c1e1900 */
[----:B---3--:R-:W-:-:S05]  /*00f0*/  FADD R7, R2, R7 ;  /* 0x0000000702077221 */ /* 0x008fca0000000000 */
[----:B------:R-:W-:Y:S01]  /*0100*/  STG.E desc[UR4][R4.64], R7 ;  /* 0x0000000704007986 */ /* 0x000fe2000c101904 */
[----:B------:R-:W-:Y:S05]  /*0110*/  EXIT ;  /* 0x000000000000794d */ /* 0x000fea0003800000 */
.L_x_63:
        /* <DEDUP_REMOVED lines=14> */
.L_x_118:


//--------------------- .text.qwen_apply_rope_neox_f32 --------------------------
	.section	.text.qwen_apply_rope_neox_f32,"ax",@progbits
	.align	128
        .global         qwen_apply_rope_neox_f32
        .type           qwen_apply_rope_neox_f32,@function
        .size           qwen_apply_rope_neox_f32,(.L_x_119 - qwen_apply_rope_neox_f32)
        .other          qwen_apply_rope_neox_f32,@"STO_CUDA_ENTRY STV_DEFAULT"
qwen_apply_rope_neox_f32:
.text.qwen_apply_rope_neox_f32:
[----:B------:R-:W-:Y:S08]  /*0000*/  LDC R1, c[0x0][0x37c] ;  /* 0x0000df00ff017b82 */ /* 0x000ff00000000800 */
[----:B------:R-:W0:Y:S08]  /*0010*/  S2UR UR10, SR_CTAID.X ;  /* 0x00000000000a79c3 */ /* 0x000e300000002500 */
[----:B------:R-:W0:Y:S02]  /*0020*/  LDC R0, c[0x0][0x398] ;  /* 0x0000e600ff007b82 */ /* 0x000e240000000800 */
[----:B0-----:R-:W-:-:S13]  /*0030*/  ISETP.LE.AND P0, PT, R0, UR10, PT ;  /* 0x0000000a00007c0c */ /* 0x001fda000bf03270 */
[----:B------:R-:W-:Y:S05]  /*0040*/  @P0 EXIT ;  /* 0x000000000000094d */ /* 0x000fea0003800000 */
[----:B------:R-:W0:Y:S01]  /*0050*/  S2R R11, SR_TID.X ;  /* 0x00000000000b7919 */ /* 0x000e220000002100 */
[----:B------:R-:W1:Y:S02]  /*0060*/  LDCU UR11, c[0x0][0x39c] ;  /* 0x00007380ff0b77ac */ /* 0x000e640008000800 */
[----:B-1----:R-:W-:-:S04]  /*0070*/  ULEA.HI UR4, UR11, UR11, URZ, 0x1 ;  /* 0x0000000b0b047291 */ /* 0x002fc8000f8f08ff */
[----:B------:R-:W-:-:S06]  /*0080*/  USHF.R.S32.HI UR6, URZ, 0x1, UR4 ;  /* 0x00000001ff067899 */ /* 0x000fcc0008011404 */
[----:B0-----:R-:W-:-:S13]  /*0090*/  ISETP.GE.AND P0, PT, R11, UR6, PT ;  /* 0x000000060b007c0c */ /* 0x001fda000bf06270 */
[----:B------:R-:W-:Y:S05]  /*00a0*/  @P0 EXIT ;  /* 0x000000000000094d */ /* 0x000fea0003800000 */
[----:B------:R-:W0:Y:S01]  /*00b0*/  LDCU.64 UR8, c[0x0][0x380] ;  /* 0x00007000ff0877ac */ /* 0x000e220008000a00 */
[----:B------:R-:W1:Y:S01]  /*00c0*/  LDC.64 R8, c[0x0][0x390] ;  /* 0x0000e400ff087b82 */ /* 0x000e620000000a00 */
[----:B------:R-:W-:Y:S01]  /*00d0*/  IADD3 R3, PT, PT, R11, UR6, RZ ;  /* 0x000000060b037c10 */ /* 0x000fe2000fffe0ff */
[----:B------:R-:W-:Y:S02]  /*00e0*/  USHF.R.S32.HI UR7, URZ, 0x1f, UR11 ;  /* 0x0000001fff077899 */ /* 0x000fe4000801140b */
[----:B------:R-:W-:Y:S02]  /*00f0*/  UIMAD.WIDE.U32 UR4, UR10, UR11, URZ ;  /* 0x0000000b0a0472a5 */ /* 0x000fe4000f8e00ff */
[----:B------:R-:W-:Y:S02]  /*0100*/  UIMAD UR7, UR7, UR10, URZ ;  /* 0x0000000a070772a4 */ /* 0x000fe4000f8e02ff */
[----:B------:R-:W2:Y:S01]  /*0110*/  LDC.64 R6, c[0x0][0x388] ;  /* 0x0000e200ff067b82 */ /* 0x000ea20000000a00 */
[----:B------:R-:W3:Y:S01]  /*0120*/  LDCU.64 UR12, c[0x0][0x358] ;  /* 0x00006b00ff0c77ac */ /* 0x000ee20008000a00 */
[----:B------:R-:W-:-:S02]  /*0130*/  UIADD3 UR5, UPT, UPT, UR5, UR7, URZ ;  /* 0x0000000705057290 */ /* 0x000fc4000fffe0ff */
[----:B0-----:R-:W-:-:S04]  /*0140*/  ULEA UR8, UP0, UR4, UR8, 0x2 ;  /* 0x0000000804087291 */ /* 0x001fc8000f8010ff */
[----:B------:R-:W-:Y:S02]  /*0150*/  ULEA.HI.X UR5, UR4, UR9, UR5, 0x2, UP0 ;  /* 0x0000000904057291 */ /* 0x000fe400080f1405 */
[----:B------:R-:W-:Y:S01]  /*0160*/  MOV R4, UR8 ;  /* 0x0000000800047c02 */ /* 0x000fe20008000f00 */
[----:B-1----:R-:W-:-:S03]  /*0170*/  IMAD.WIDE.U32 R8, R11, 0x4, R8 ;  /* 0x000000040b087825 */ /* 0x002fc600078e0008 */
[----:B------:R-:W-:-:S03]  /*0180*/  MOV R5, UR5 ;  /* 0x0000000500057c02 */ /* 0x000fc60008000f00 */
[----:B---3--:R-:W3:Y:S01]  /*0190*/  LDG.E R9, desc[UR12][R8.64] ;  /* 0x0000000c08097981 */ /* 0x008ee2000c1e1900 */
[----:B------:R-:W-:-:S04]  /*01a0*/  IMAD.WIDE.U32 R2, R3, 0x4, R4 ;  /* 0x0000000403027825 */ /* 0x000fc800078e0004 */
[C---:B------:R-:W-:Y:S01]  /*01b0*/  IMAD.WIDE.U32 R4, R11.reuse, 0x4, R4 ;  /* 0x000000040b047825 */ /* 0x040fe200078e0004 */
[----:B------:R-:W3:Y:S03]  /*01c0*/  LDG.E R10, desc[UR12][R2.64] ;  /* 0x0000000c020a7981 */ /* 0x000ee6000c1e1900 */
[----:B--2---:R-:W-:Y:S01]  /*01d0*/  IMAD.WIDE.U32 R6, R11, 0x4, R6 ;  /* 0x000000040b067825 */ /* 0x004fe200078e0006 */
[----:B------:R-:W2:Y:S05]  /*01e0*/  LDG.E R0, desc[UR12][R4.64] ;  /* 0x0000000c04007981 */ /* 0x000eaa000c1e1900 */
[----:B------:R-:W4:Y:S01]  /*01f0*/  LDG.E R7, desc[UR12][R6.64] ;  /* 0x0000000c06077981 */ /* 0x000f22000c1e1900 */
[-C--:B---3--:R-:W-:Y:S01]  /*0200*/  FMUL R11, R10, R9.reuse ;  /* 0x000000090a0b7220 */ /* 0x088fe20000400000 */
[----:B--2---:R-:W-:-:S03]  /*0210*/  FMUL R13, R0, R9 ;  /* 0x00000009000d7220 */ /* 0x004fc60000400000 */
[-C--:B----4-:R-:W-:Y:S01]  /*0220*/  FFMA R11, R0, R7.reuse, -R11 ;  /* 0x00000007000b7223 */ /* 0x090fe2000000080b */
[----:B------:R-:W-:-:S04]  /*0230*/  FFMA R13, R10, R7, R13 ;  /* 0x000000070a0d7223 */ /* 0x000fc8000000000d */
[----:B------:R-:W-:Y:S04]  /*0240*/  STG.E desc[UR12][R4.64], R11 ;  /* 0x0000000b04007986 */ /* 0x000fe8000c10190c */
[----:B------:R-:W-:Y:S01]  /*0250*/  STG.E desc[UR12][R2.64], R13 ;  /* 0x0000000d02007986 */ /* 0x000fe2000c10190c */
[----:B------:R-:W-:Y:S05]  /*0260*/  EXIT ;  /* 0x000000000000794d */ /* 0x000fea0003800000 */
.L_x_64:
        /* <DEDUP_REMOVED lines=9> */
.L_x_119:


//--------------------- .text.qwen_rms_norm_per_head_f32 --------------------------
	.section	.text.qwen_rms_norm_per_head_f32,"ax",@progbits
	.align	128
        .global         qwen_rms_norm_per_head_f32
        .type           qwen_rms_norm_per_head_f32,@function
        .size           qwen_rms_norm_per_head_f32,(.L_x_111 - qwen_rms_norm_per_head_f32)
        .other          qwen_rms_norm_per_head_f32,@"STO_CUDA_ENTRY STV_DEFAULT"
qwen_rms_norm_per_head_f32:
.text.qwen_rms_norm_per_head_f32:
[----:B------:R-:W-:Y:S08]  /*0000*/  LDC R1, c[0x0][0x37c] ;  /* 0x0000df00ff017b82 */ /* 0x000ff00000000800 */
[----:B------:R-:W0:Y:S08]  /*0010*/  S2UR UR6, SR_CTAID.X ;  /* 0x00000000000679c3 */ /* 0x000e300000002500 */
[----:B------:R-:W0:Y:S02]  /*0020*/  LDC R0, c[0x0][0x390] ;  /* 0x0000e400ff007b82 */ /* 0x000e240000000800 */
[----:B0-----:R-:W-:-:S13]  /*0030*/  ISETP.LE.AND P0, PT, R0, UR6, PT ;  /* 0x0000000600007c0c */ /* 0x001fda000bf03270 */
[----:B------:R-:W-:Y:S05]  /*0040*/  @P0 EXIT ;  /* 0x000000000000094d */ /* 0x000fea0003800000 */
[----:B------:R-:W0:Y:S01]  /*0050*/  S2R R7, SR_TID.X ;  /* 0x0000000000077919 */ /* 0x000e220000002100 */
[----:B------:R-:W1:Y:S01]  /*0060*/  LDCU UR11, c[0x0][0x394] ;  /* 0x00007280ff0b77ac */ /* 0x000e620008000800 */
[----:B------:R-:W-:Y:S01]  /*0070*/  BSSY.RECONVERGENT B0, `(.L_x_65) ;  /* 0x0000057000007945 */ /* 0x000fe20003800200 */
[----:B------:R-:W-:Y:S01]  /*0080*/  IMAD.MOV.U32 R3, RZ, RZ, RZ ;  /* 0x000000ffff037224 */ /* 0x000fe200078e00ff */
[----:B------:R-:W2:Y:S01]  /*0090*/  LDCU.64 UR12, c[0x0][0x380] ;  /* 0x00007000ff0c77ac */ /* 0x000ea20008000a00 */
[----:B------:R-:W3:Y:S01]  /*00a0*/  LDCU.64 UR8, c[0x0][0x358] ;  /* 0x00006b00ff0877ac */ /* 0x000ee20008000a00 */
[----:B-1----:R-:W-:Y:S02]  /*00b0*/  USHF.R.S32.HI UR7, URZ, 0x1f, UR11 ;  /* 0x0000001fff077899 */ /* 0x002fe4000801140b */
[----:B------:R-:W-:Y:S02]  /*00c0*/  UIMAD.WIDE.U32 UR4, UR6, UR11, URZ ;  /* 0x0000000b060472a5 */ /* 0x000fe4000f8e00ff */
[----:B------:R-:W-:-:S02]  /*00d0*/  UIMAD UR7, UR7, UR6, URZ ;  /* 0x00000006070772a4 */ /* 0x000fc4000f8e02ff */
[----:B------:R-:W-:Y:S02]  /*00e0*/  USHF.L.U32 UR6, UR4, 0x2, URZ ;  /* 0x0000000204067899 */ /* 0x000fe400080006ff */
[----:B------:R-:W-:Y:S02]  /*00f0*/  UIADD3 UR5, UPT, UPT, UR5, UR7, URZ ;  /* 0x0000000705057290 */ /* 0x000fe4000fffe0ff */
[----:B--2---:R-:W-:Y:S02]  /*0100*/  UIADD3 UR7, UP0, UPT, UR6, UR12, URZ ;  /* 0x0000000c06077290 */ /* 0x004fe4000ff1e0ff */
[----:B------:R-:W-:Y:S01]  /*0110*/  USHF.L.U64.HI UR4, UR4, 0x2, UR5 ;  /* 0x0000000204047899 */ /* 0x000fe20008010205 */
[----:B0-----:R-:W-:-:S03]  /*0120*/  ISETP.GE.AND P0, PT, R7, UR11, PT ;  /* 0x0000000b07007c0c */ /* 0x001fc6000bf06270 */
[----:B------:R-:W-:Y:S01]  /*0130*/  UIADD3.X UR10, UPT, UPT, UR4, UR13, URZ, UP0, !UPT ;  /* 0x0000000d040a7290 */ /* 0x000fe200087fe4ff */
[----:B------:R-:W-:-:S05]  /*0140*/  IMAD.U32 R4, RZ, RZ, UR7 ;  /* 0x00000007ff047e24 */ /* 0x000fca000f8e00ff */
[----:B------:R-:W-:-:S04]  /*0150*/  IMAD.U32 R5, RZ, RZ, UR10 ;  /* 0x0000000aff057e24 */ /* 0x000fc8000f8e00ff */
[----:B---3--:R-:W-:Y:S05]  /*0160*/  @P0 BRA `(.L_x_66) ;  /* 0x00000004001c0947 */ /* 0x008fea0003800000 */
[----:B------:R-:W0:Y:S01]  /*0170*/  LDC R0, c[0x0][0x360] ;  /* 0x0000d800ff007b82 */ /* 0x000e220000000800 */
[----:B------:R-:W-:Y:S01]  /*0180*/  BSSY.RECONVERGENT B1, `(.L_x_67) ;  /* 0x0000032000017945 */ /* 0x000fe20003800200 */
[----:B------:R-:W-:Y:S01]  /*0190*/  IMAD.MOV.U32 R17, RZ, RZ, R7 ;  /* 0x000000ffff117224 */ /* 0x000fe200078e0007 */
[----:B0-----:R-:W0:Y:S01]  /*01a0*/  I2F.U32.RP R10, R0 ;  /* 0x00000000000a7306 */ /* 0x001e220000209000 */
[----:B------:R-:W-:Y:S01]  /*01b0*/  IMAD.IADD R6, R7, 0x1, R0 ;  /* 0x0000000107067824 */ /* 0x000fe200078e0200 */
[----:B------:R-:W-:-:S04]  /*01c0*/  ISETP.NE.U32.AND P2, PT, R0, RZ, PT ;  /* 0x000000ff0000720c */ /* 0x000fc80003f45070 */
[C---:B------:R-:W-:Y:S02]  /*01d0*/  ISETP.GE.U32.AND P0, PT, R6.reuse, UR11, PT ;  /* 0x0000000b06007c0c */ /* 0x040fe4000bf06070 */
[----:B------:R-:W-:Y:S02]  /*01e0*/  VIMNMX.U32 R9, PT, PT, R6, UR11, !PT ;  /* 0x0000000b06097c48 */ /* 0x000fe4000ffe0000 */
[----:B------:R-:W-:-:S04]  /*01f0*/  SEL R8, RZ, 0x1, P0 ;  /* 0x00000001ff087807 */ /* 0x000fc80000000000 */
[----:B------:R-:W-:Y:S01]  /*0200*/  IADD3 R9, PT, PT, R9, -R6, -R8 ;  /* 0x8000000609097210 */ /* 0x000fe20007ffe808 */
[----:B0-----:R-:W0:Y:S02]  /*0210*/  MUFU.RCP R10, R10 ;  /* 0x0000000a000a7308 */ /* 0x001e240000001000 */
[----:B0-----:R-:W-:-:S06]  /*0220*/  IADD3 R2, PT, PT, R10, 0xffffffe, RZ ;  /* 0x0ffffffe0a027810 */ /* 0x001fcc0007ffe0ff */
[----:B------:R0:W1:Y:S02]  /*0230*/  F2I.FTZ.U32.TRUNC.NTZ R3, R2 ;  /* 0x0000000200037305 */ /* 0x000064000021f000 */
[----:B0-----:R-:W-:Y:S02]  /*0240*/  IMAD.MOV.U32 R2, RZ, RZ, RZ ;  /* 0x000000ffff027224 */ /* 0x001fe400078e00ff */
[----:B-1----:R-:W-:-:S04]  /*0250*/  IMAD.MOV R11, RZ, RZ, -R3 ;  /* 0x000000ffff0b7224 */ /* 0x002fc800078e0a03 */
[----:B------:R-:W-:-:S04]  /*0260*/  IMAD R11, R11, R0, RZ ;  /* 0x000000000b0b7224 */ /* 0x000fc800078e02ff */
[----:B------:R-:W-:-:S06]  /*0270*/  IMAD.HI.U32 R10, R3, R11, R2 ;  /* 0x0000000b030a7227 */ /* 0x000fcc00078e0002 */
[----:B------:R-:W-:-:S05]  /*0280*/  IMAD.HI.U32 R3, R10, R9, RZ ;  /* 0x000000090a037227 */ /* 0x000fca00078e00ff */
[----:B------:R-:W-:-:S05]  /*0290*/  IADD3 R2, PT, PT, -R3, RZ, RZ ;  /* 0x000000ff03027210 */ /* 0x000fca0007ffe1ff */
[----:B------:R-:W-:-:S05]  /*02a0*/  IMAD R9, R0, R2, R9 ;  /* 0x0000000200097224 */ /* 0x000fca00078e0209 */
[----:B------:R-:W-:-:S13]  /*02b0*/  ISETP.GE.U32.AND P0, PT, R9, R0, PT ;  /* 0x000000000900720c */ /* 0x000fda0003f06070 */
[----:B------:R-:W-:Y:S02]  /*02c0*/  @P0 IMAD.IADD R9, R9, 0x1, -R0 ;  /* 0x0000000109090824 */ /* 0x000fe400078e0a00 */
[----:B------:R-:W-:-:S03]  /*02d0*/  @P0 VIADD R3, R3, 0x1 ;  /* 0x0000000103030836 */ /* 0x000fc60000000000 */
[----:B------:R-:W-:-:S13]  /*02e0*/  ISETP.GE.U32.AND P1, PT, R9, R0, PT ;  /* 0x000000000900720c */ /* 0x000fda0003f26070 */
[----:B------:R-:W-:Y:S01]  /*02f0*/  @P1 VIADD R3, R3, 0x1 ;  /* 0x0000000103031836 */ /* 0x000fe20000000000 */
[----:B------:R-:W-:-:S04]  /*0300*/  @!P2 LOP3.LUT R3, RZ, R0, RZ, 0x33, !PT ;  /* 0x00000000ff03a212 */ /* 0x000fc800078e33ff */
[----:B------:R-:W-:-:S04]  /*0310*/  IADD3 R2, PT, PT, R8, R3, RZ ;  /* 0x0000000308027210 */ /* 0x000fc80007ffe0ff */
[C---:B------:R-:W-:Y:S02]  /*0320*/  LOP3.LUT R3, R2.reuse, 0x3, RZ, 0xc0, !PT ;  /* 0x0000000302037812 */ /* 0x040fe400078ec0ff */
[----:B------:R-:W-:Y:S02]  /*0330*/  ISETP.GE.U32.AND P1, PT, R2, 0x3, PT ;  /* 0x000000030200780c */ /* 0x000fe40003f26070 */
[----:B------:R-:W-:Y:S01]  /*0340*/  ISETP.NE.AND P0, PT, R3, 0x3, PT ;  /* 0x000000030300780c */ /* 0x000fe20003f05270 */
[----:B------:R-:W-:-:S12]  /*0350*/  IMAD.MOV.U32 R3, RZ, RZ, RZ ;  /* 0x000000ffff037224 */ /* 0x000fd800078e00ff */
[----:B------:R-:W-:Y:S05]  /*0360*/  @!P0 BRA `(.L_x_68) ;  /* 0x00000000004c8947 */ /* 0x000fea0003800000 */
[----:B------:R-:W-:Y:S01]  /*0370*/  MOV R9, UR4 ;  /* 0x0000000400097c02 */ /* 0x000fe20008000f00 */
[----:B------:R-:W-:Y:S02]  /*0380*/  IMAD.U32 R8, RZ, RZ, UR6 ;  /* 0x00000006ff087e24 */ /* 0x000fe4000f8e00ff */
[----:B------:R-:W-:Y:S02]  /*0390*/  VIADD R2, R2, 0x1 ;  /* 0x0000000102027836 */ /* 0x000fe40000000000 */
[----:B------:R-:W-:-:S03]  /*03a0*/  IMAD.WIDE.U32 R8, R7, 0x4, R8 ;  /* 0x0000000407087825 */ /* 0x000fc600078e0008 */
[----:B------:R-:W-:Y:S01]  /*03b0*/  LOP3.LUT R2, R2, 0x3, RZ, 0xc0, !PT ;  /* 0x0000000302027812 */ /* 0x000fe200078ec0ff */
[----:B------:R-:W-:Y:S01]  /*03c0*/  IMAD.MOV.U32 R3, RZ, RZ, RZ ;  /* 0x000000ffff037224 */ /* 0x000fe200078e00ff */
[----:B------:R-:W-:Y:S01]  /*03d0*/  IADD3 R8, P0, PT, R8, UR12, RZ ;  /* 0x0000000c08087c10 */ /* 0x000fe2000ff1e0ff */
[----:B------:R-:W-:Y:S01]  /*03e0*/  IMAD.MOV.U32 R17, RZ, RZ, R7 ;  /* 0x000000ffff117224 */ /* 0x000fe200078e0007 */
[----:B------:R-:W-:Y:S02]  /*03f0*/  IADD3 R2, PT, PT, -R2, RZ, RZ ;  /* 0x000000ff02027210 */ /* 0x000fe40007ffe1ff */
[----:B------:R-:W-:-:S09]  /*0400*/  IADD3.X R9, PT, PT, R9, UR13, RZ, P0, !PT ;  /* 0x0000000d09097c10 */ /* 0x000fd200087fe4ff */
.L_x_69:
[----:B------:R-:W-:Y:S02]  /*0410*/  IMAD.MOV.U32 R10, RZ, RZ, R8 ;  /* 0x000000ffff0a7224 */ /* 0x000fe400078e0008 */
[----:B------:R-:W-:-:S05]  /*0420*/  IMAD.MOV.U32 R11, RZ, RZ, R9 ;  /* 0x000000ffff0b7224 */ /* 0x000fca00078e0009 */
[----:B------:R-:W2:Y:S01]  /*0430*/  LDG.E R6, desc[UR8][R10.64] ;  /* 0x000000080a067981 */ /* 0x000ea2000c1e1900 */
[----:B------:R-:W-:Y:S01]  /*0440*/  VIADD R2, R2, 0x1 ;  /* 0x0000000102027836 */ /* 0x000fe20000000000 */
[C---:B------:R-:W-:Y:S01]  /*0450*/  IADD3 R17, PT, PT, R0.reuse, R17, RZ ;  /* 0x0000001100117210 */ /* 0x040fe20007ffe0ff */
[----:B------:R-:W-:-:S03]  /*0460*/  IMAD.WIDE.U32 R8, R0, 0x4, R10 ;  /* 0x0000000400087825 */ /* 0x000fc600078e000a */
[----:B------:R-:W-:Y:S01]  /*0470*/  ISETP.NE.AND P0, PT, R2, RZ, PT ;  /* 0x000000ff0200720c */ /* 0x000fe20003f05270 */
[----:B--2---:R-:W-:-:S12]  /*0480*/  FFMA R3, R6, R6, R3 ;  /* 0x0000000606037223 */ /* 0x004fd80000000003 */
[----:B------:R-:W-:Y:S05]  /*0490*/  @P0 BRA `(.L_x_69) ;  /* 0xfffffffc00dc0947 */ /* 0x000fea000383ffff */
.L_x_68:
[----:B------:R-:W-:Y:S05]  /*04a0*/  BSYNC.RECONVERGENT B1 ;  /* 0x0000000000017941 */ /* 0x000fea0003800200 */
.L_x_67:
[----:B------:R-:W-:Y:S05]  /*04b0*/  @!P1 BRA `(.L_x_66) ;  /* 0x0000000000489947 */ /* 0x000fea0003800000 */
.L_x_70:
[----:B------:R-:W-:Y:S02]  /*04c0*/  IMAD.IADD R11, R0, 0x1, R17 ;  /* 0x00000001000b7824 */ /* 0x000fe400078e0211 */
[----:B------:R-:W-:-:S04]  /*04d0*/  IMAD.WIDE.U32 R8, R17, 0x4, R4 ;  /* 0x0000000411087825 */ /* 0x000fc800078e0004 */
[C---:B------:R-:W-:Y:S02]  /*04e0*/  IMAD.IADD R13, R11.reuse, 0x1, R0 ;  /* 0x000000010b0d7824 */ /* 0x040fe400078e0200 */
[--C-:B------:R-:W-:Y:S01]  /*04f0*/  IMAD.WIDE.U32 R10, R11, 0x4, R4.reuse ;  /* 0x000000040b0a7825 */ /* 0x100fe200078e0004 */
[----:B------:R-:W2:Y:S02]  /*0500*/  LDG.E R8, desc[UR8][R8.64] ;  /* 0x0000000808087981 */ /* 0x000ea4000c1e1900 */
[C---:B------:R-:W-:Y:S01]  /*0510*/  IADD3 R17, PT, PT, R13.reuse, R0, RZ ;  /* 0x000000000d117210 */ /* 0x040fe20007ffe0ff */
[--C-:B------:R-:W-:Y:S02]  /*0520*/  IMAD.WIDE.U32 R12, R13, 0x4, R4.reuse ;  /* 0x000000040d0c7825 */ /* 0x100fe400078e0004 */
[----:B------:R-:W3:Y:S02]  /*0530*/  LDG.E R10, desc[UR8][R10.64] ;  /* 0x000000080a0a7981 */ /* 0x000ee4000c1e1900 */
[----:B------:R-:W-:-:S02]  /*0540*/  IMAD.WIDE.U32 R14, R17, 0x4, R4 ;  /* 0x00000004110e7825 */ /* 0x000fc400078e0004 */
[----:B------:R-:W4:Y:S04]  /*0550*/  LDG.E R12, desc[UR8][R12.64] ;  /* 0x000000080c0c7981 */ /* 0x000f28000c1e1900 */
[----:B------:R-:W5:Y:S01]  /*0560*/  LDG.E R14, desc[UR8][R14.64] ;  /* 0x000000080e0e7981 */ /* 0x000f62000c1e1900 */
[----:B------:R-:W-:-:S05]  /*0570*/  IMAD.IADD R17, R17, 0x1, R0 ;  /* 0x0000000111117824 */ /* 0x000fca00078e0200 */
[----:B------:R-:W-:Y:S01]  /*0580*/  ISETP.GE.AND P0, PT, R17, UR11, PT ;  /* 0x0000000b11007c0c */ /* 0x000fe2000bf06270 */
[----:B--2---:R-:W-:-:S04]  /*0590*/  FFMA R3, R8, R8, R3 ;  /* 0x0000000808037223 */ /* 0x004fc80000000003 */
[----:B---3--:R-:W-:-:S04]  /*05a0*/  FFMA R3, R10, R10, R3 ;  /* 0x0000000a0a037223 */ /* 0x008fc80000000003 */
[----:B----4-:R-:W-:-:S04]  /*05b0*/  FFMA R3, R12, R12, R3 ;  /* 0x0000000c0c037223 */ /* 0x010fc80000000003 */
[----:B-----5:R-:W-:Y:S01]  /*05c0*/  FFMA R3, R14, R14, R3 ;  /* 0x0000000e0e037223 */ /* 0x020fe20000000003 */
[----:B------:R-:W-:Y:S06]  /*05d0*/  @!P0 BRA `(.L_x_70) ;  /* 0xfffffffc00b88947 */ /* 0x000fec000383ffff */
.L_x_66:
[----:B------:R-:W-:Y:S05]  /*05e0*/  BSYNC.RECONVERGENT B0 ;  /* 0x0000000000007941 */ /* 0x000fea0003800200 */
.L_x_65:
[----:B------:R-:W0:Y:S01]  /*05f0*/  S2UR UR5, SR_CgaCtaId ;  /* 0x00000000000579c3 */ /* 0x000e220000008800 */
[----:B------:R-:W-:Y:S01]  /*0600*/  UMOV UR4, 0x400 ;  /* 0x0000040000047882 */ /* 0x000fe20000000000 */
[----:B------:R-:W1:Y:S06]  /*0610*/  LDCU UR11, c[0x0][0x394] ;  /* 0x00007280ff0b77ac */ /* 0x000e6c0008000800 */
[----:B------:R-:W2:Y:S08]  /*0620*/  LDC R2, c[0x0][0x360] ;  /* 0x0000d800ff027b82 */ /* 0x000eb00000000800 */
[----:B------:R-:W3:Y:S01]  /*0630*/  S2UR UR6, SR_CgaCtaId ;  /* 0x00000000000679c3 */ /* 0x000ee20000008800 */
[----:B0-----:R-:W-:-:S03]  /*0640*/  ULEA UR4, UR5, UR4, 0x18 ;  /* 0x0000000405047291 */ /* 0x001fc6000f8ec0ff */
[----:B------:R-:W-:-:S03]  /*0650*/  UMOV UR5, 0x400 ;  /* 0x0000040000057882 */ /* 0x000fc60000000000 */
[----:B------:R-:W-:Y:S02]  /*0660*/  LEA R8, R7, UR4, 0x2 ;  /* 0x0000000407087c11 */ /* 0x000fe4000f8e10ff */
[----:B--2---:R-:W-:-:S03]  /*0670*/  ISETP.GE.U32.AND P0, PT, R2, 0x2, PT ;  /* 0x000000020200780c */ /* 0x004fc60003f06070 */
[----:B------:R0:W-:Y:S01]  /*0680*/  STS [R8], R3 ;  /* 0x0000000308007388 */ /* 0x0001e20000000800 */
[----:B---3--:R-:W-:Y:S01]  /*0690*/  ULEA UR5, UR6, UR5, 0x18 ;  /* 0x0000000506057291 */ /* 0x008fe2000f8ec0ff */
[----:B------:R-:W-:Y:S08]  /*06a0*/  BAR.SYNC.DEFER_BLOCKING 0x0 ;  /* 0x0000000000007b1d */ /* 0x000ff00000010000 */
[----:B01----:R-:W-:Y:S05]  /*06b0*/  @!P0 BRA `(.L_x_71) ;  /* 0x0000000000308947 */ /* 0x003fea0003800000 */
[----:B------:R-:W-:-:S07]  /*06c0*/  IMAD.MOV.U32 R0, RZ, RZ, R2 ;  /* 0x000000ffff007224 */ /* 0x000fce00078e0002 */
.L_x_72:
[----:B------:R-:W-:-:S04]  /*06d0*/  SHF.R.U32.HI R9, RZ, 0x1, R0 ;  /* 0x00000001ff097819 */ /* 0x000fc80000011600 */
[----:B------:R-:W-:-:S13]  /*06e0*/  ISETP.GE.U32.AND P0, PT, R7, R9, PT ;  /* 0x000000090700720c */ /* 0x000fda0003f06070 */
[----:B------:R-:W-:Y:S01]  /*06f0*/  @!P0 LEA R3, R9, R8, 0x2 ;  /* 0x0000000809038211 */ /* 0x000fe200078e10ff */
[----:B------:R-:W-:Y:S05]  /*0700*/  @!P0 LDS R6, [R8] ;  /* 0x0000000008068984 */ /* 0x000fea0000000800 */
[----:B------:R-:W0:Y:S02]  /*0710*/  @!P0 LDS R3, [R3] ;  /* 0x0000000003038984 */ /* 0x000e240000000800 */
[----:B0-----:R-:W-:-:S05]  /*0720*/  @!P0 FADD R6, R3, R6 ;  /* 0x0000000603068221 */ /* 0x001fca0000000000 */
[----:B------:R0:W-:Y:S01]  /*0730*/  @!P0 STS [R8], R6 ;  /* 0x0000000608008388 */ /* 0x0001e20000000800 */
[----:B------:R-:W-:Y:S01]  /*0740*/  BAR.SYNC.DEFER_BLOCKING 0x0 ;  /* 0x0000000000007b1d */ /* 0x000fe20000010000 */
[----:B------:R-:W-:Y:S01]  /*0750*/  ISETP.GT.U32.AND P0, PT, R0, 0x3, PT ;  /* 0x000000030000780c */ /* 0x000fe20003f04070 */
[----:B------:R-:W-:-:S12]  /*0760*/  IMAD.MOV.U32 R0, RZ, RZ, R9 ;  /* 0x000000ffff007224 */ /* 0x000fd800078e0009 */
[----:B0-----:R-:W-:Y:S05]  /*0770*/  @P0 BRA `(.L_x_72) ;  /* 0xfffffffc00d40947 */ /* 0x001fea000383ffff */
.L_x_71:
[----:B------:R-:W0:Y:S01]  /*0780*/  LDS R0, [UR5] ;  /* 0x00000005ff007984 */ /* 0x000e220008000800 */
[----:B------:R-:W-:Y:S02]  /*0790*/  I2FP.F32.S32 R3, UR11 ;  /* 0x0000000b00037c45 */ /* 0x000fe40008201400 */
[----:B------:R-:W-:Y:S02]  /*07a0*/  ISETP.GE.AND P2, PT, R7, UR11, PT ;  /* 0x0000000b07007c0c */ /* 0x000fe4000bf46270 */
[----:B------:R-:W1:Y:S02]  /*07b0*/  MUFU.RCP R6, R3 ;  /* 0x0000000300067308 */ /* 0x000e640000001000 */
[----:B-1----:R-:W-:-:S04]  /*07c0*/  FFMA R9, -R3, R6, 1 ;  /* 0x3f80000003097423 */ /* 0x002fc80000000106 */
[----:B------:R-:W-:Y:S02]  /*07d0*/  FFMA R9, R6, R9, R6 ;  /* 0x0000000906097223 */ /* 0x000fe40000000006 */
[----:B0-----:R-:W0:Y:S02]  /*07e0*/  FCHK P0, R0, R3 ;  /* 0x0000000300007302 */ /* 0x001e240000000000 */
[----:B------:R-:W-:-:S04]  /*07f0*/  FFMA R6, R0, R9, RZ ;  /* 0x0000000900067223 */ /* 0x000fc800000000ff */
[----:B------:R-:W-:-:S04]  /*0800*/  FFMA R8, -R3, R6, R0 ;  /* 0x0000000603087223 */ /* 0x000fc80000000100 */
[----:B------:R-:W-:Y:S01]  /*0810*/  FFMA R6, R9, R8, R6 ;  /* 0x0000000809067223 */ /* 0x000fe20000000006 */
[----:B0-----:R-:W-:Y:S06]  /*0820*/  @!P0 BRA `(.L_x_73) ;  /* 0x00000000000c8947 */ /* 0x001fec0003800000 */
[----:B------:R-:W-:-:S07]  /*0830*/  MOV R6, 0x850 ;  /* 0x0000085000067802 */ /* 0x000fce0000000f00 */
[----:B------:R-:W-:Y:S05]  /*0840*/  CALL.REL.NOINC `($__internal_2_$__cuda_sm3x_div_rn_noftz_f32_slowpath) ;  /* 0x00000004007c7944 */ /* 0x000fea0003c00000 */
[----:B------:R-:W-:-:S07]  /*0850*/  IMAD.MOV.U32 R6, RZ, RZ, R0 ;  /* 0x000000ffff067224 */ /* 0x000fce00078e0000 */
.L_x_73:
[----:B------:R-:W0:Y:S02]  /*0860*/  LDCU UR4, c[0x0][0x398] ;  /* 0x00007300ff0477ac */ /* 0x000e240008000800 */
[----:B0-----:R-:W-:Y:S01]  /*0870*/  FADD R6, R6, UR4 ;  /* 0x0000000406067e21 */ /* 0x001fe20008000000 */
[----:B------:R-:W-:Y:S06]  /*0880*/  @P2 EXIT ;  /* 0x000000000000294d */ /* 0x000fec0003800000 */
[----:B------:R-:W0:Y:S01]  /*0890*/  I2F.U32.RP R11, R2 ;  /* 0x00000002000b7306 */ /* 0x000e220000209000 */
[----:B------:R-:W1:Y:S01]  /*08a0*/  LDCU UR6, c[0x0][0x394] ;  /* 0x00007280ff0677ac */ /* 0x000e620008000800 */
[----:B------:R-:W-:Y:S01]  /*08b0*/  IMAD.IADD R0, R7, 0x1, R2 ;  /* 0x0000000107007824 */ /* 0x000fe200078e0202 */
[----:B------:R-:W-:Y:S01]  /*08c0*/  ISETP.NE.U32.AND P3, PT, R2, RZ, PT ;  /* 0x000000ff0200720c */ /* 0x000fe20003f65070 */
[----:B------:R-:W-:Y:S01]  /*08d0*/  BSSY.RECONVERGENT B0, `(.L_x_74) ;  /* 0x0000031000007945 */ /* 0x000fe20003800200 */
[----:B------:R-:W2:Y:S03]  /*08e0*/  LDCU.64 UR4, c[0x0][0x388] ;  /* 0x00007100ff0477ac */ /* 0x000ea60008000a00 */
[----:B0-----:R-:W0:Y:S01]  /*08f0*/  MUFU.RCP R11, R11 ;  /* 0x0000000b000b7308 */ /* 0x001e220000001000 */
[C---:B-1----:R-:W-:Y:S02]  /*0900*/  ISETP.GE.AND P0, PT, R0.reuse, UR6, PT ;  /* 0x0000000600007c0c */ /* 0x042fe4000bf06270 */
[----:B------:R-:W-:-:S02]  /*0910*/  VIMNMX R3, PT, PT, R0, UR6, !PT ;  /* 0x0000000600037c48 */ /* 0x000fc4000ffe0100 */
[----:B------:R-:W-:Y:S02]  /*0920*/  SEL R10, RZ, 0x1, P0 ;  /* 0x00000001ff0a7807 */ /* 0x000fe40000000000 */
[----:B------:R-:W-:Y:S02]  /*0930*/  FSETP.GEU.AND P0, PT, |R6|, 1.175494350822287508e-38, PT ;  /* 0x008000000600780b */ /* 0x000fe40003f0e200 */
[----:B------:R-:W-:Y:S02]  /*0940*/  IADD3 R3, PT, PT, R3, -R0, -R10 ;  /* 0x8000000003037210 */ /* 0x000fe40007ffe80a */
[----:B0-----:R-:W-:-:S04]  /*0950*/  IADD3 R8, PT, PT, R11, 0xffffffe, RZ ;  /* 0x0ffffffe0b087810 */ /* 0x001fc80007ffe0ff */
[----:B------:R0:W1:Y:S05]  /*0960*/  F2I.FTZ.U32.TRUNC.NTZ R9, R8 ;  /* 0x0000000800097305 */ /* 0x00006a000021f000 */
[----:B------:R-:W-:Y:S01]  /*0970*/  @!P0 FMUL R6, R6, 16777216 ;  /* 0x4b80000006068820 */ /* 0x000fe20000400000 */
[----:B0-----:R-:W-:Y:S02]  /*0980*/  HFMA2 R8, -RZ, RZ, 0, 0 ;  /* 0x00000000ff087431 */ /* 0x001fe400000001ff */
[----:B-1----:R-:W-:-:S04]  /*0990*/  IMAD.MOV R13, RZ, RZ, -R9 ;  /* 0x000000ffff0d7224 */ /* 0x002fc800078e0a09 */
[----:B------:R-:W-:-:S04]  /*09a0*/  IMAD R13, R13, R2, RZ ;  /* 0x000000020d0d7224 */ /* 0x000fc800078e02ff */
[----:B------:R-:W-:-:S06]  /*09b0*/  IMAD.HI.U32 R12, R9, R13, R8 ;  /* 0x0000000d090c7227 */ /* 0x000fcc00078e0008 */
[----:B------:R-:W-:-:S04]  /*09c0*/  IMAD.HI.U32 R9, R12, R3, RZ ;  /* 0x000000030c097227 */ /* 0x000fc800078e00ff */
[----:B------:R-:W-:-:S04]  /*09d0*/  IMAD.MOV R0, RZ, RZ, -R9 ;  /* 0x000000ffff007224 */ /* 0x000fc800078e0a09 */
[----:B------:R-:W-:Y:S02]  /*09e0*/  IMAD R3, R2, R0, R3 ;  /* 0x0000000002037224 */ /* 0x000fe400078e0203 */
[----:B------:R-:W0:Y:S03]  /*09f0*/  MUFU.RSQ R0, R6 ;  /* 0x0000000600007308 */ /* 0x000e260000001400 */
[----:B------:R-:W-:-:S13]  /*0a00*/  ISETP.GE.U32.AND P1, PT, R3, R2, PT ;  /* 0x000000020300720c */ /* 0x000fda0003f26070 */
[----:B------:R-:W-:Y:S01]  /*0a10*/  @P1 IMAD.IADD R3, R3, 0x1, -R2 ;  /* 0x0000000103031824 */ /* 0x000fe200078e0a02 */
[----:B------:R-:W-:Y:S01]  /*0a20*/  @P1 IADD3 R9, PT, PT, R9, 0x1, RZ ;  /* 0x0000000109091810 */ /* 0x000fe20007ffe0ff */
[----:B0-----:R-:W-:-:S03]  /*0a30*/  @!P0 FMUL R0, R0, 4096 ;  /* 0x4580000000008820 */ /* 0x001fc60000400000 */
[----:B------:R-:W-:-:S13]  /*0a40*/  ISETP.GE.U32.AND P2, PT, R3, R2, PT ;  /* 0x000000020300720c */ /* 0x000fda0003f46070 */
[----:B------:R-:W-:Y:S01]  /*0a50*/  @P2 VIADD R9, R9, 0x1 ;  /* 0x0000000109092836 */ /* 0x000fe20000000000 */
[----:B------:R-:W-:-:S05]  /*0a60*/  @!P3 LOP3.LUT R9, RZ, R2, RZ, 0x33, !PT ;  /* 0x00000002ff09b212 */ /* 0x000fca00078e33ff */
[----:B------:R-:W-:-:S05]  /*0a70*/  IMAD.IADD R9, R10, 0x1, R9 ;  /* 0x000000010a097824 */ /* 0x000fca00078e0209 */
[C---:B------:R-:W-:Y:S02]  /*0a80*/  LOP3.LUT R3, R9.reuse, 0x3, RZ, 0xc0, !PT ;  /* 0x0000000309037812 */ /* 0x040fe400078ec0ff */
[----:B------:R-:W-:Y:S02]  /*0a90*/  ISETP.GE.U32.AND P1, PT, R9, 0x3, PT ;  /* 0x000000030900780c */ /* 0x000fe40003f26070 */
[----:B------:R-:W-:-:S13]  /*0aa0*/  ISETP.NE.AND P2, PT, R3, 0x3, PT ;  /* 0x000000030300780c */ /* 0x000fda0003f45270 */
[----:B--2---:R-:W-:Y:S05]  /*0ab0*/  @!P2 BRA `(.L_x_75) ;  /* 0x000000000048a947 */ /* 0x004fea0003800000 */
[----:B------:R-:W-:Y:S01]  /*0ac0*/  IADD3 R3, PT, PT, R9, 0x1, RZ ;  /* 0x0000000109037810 */ /* 0x000fe20007ffe0ff */
[----:B------:R-:W-:-:S03]  /*0ad0*/  IMAD.WIDE.U32 R8, R7, 0x4, RZ ;  /* 0x0000000407087825 */ /* 0x000fc600078e00ff */
[----:B------:R-:W-:-:S05]  /*0ae0*/  LOP3.LUT R3, R3, 0x3, RZ, 0xc0, !PT ;  /* 0x0000000303037812 */ /* 0x000fca00078ec0ff */
[----:B------:R-:W-:Y:S02]  /*0af0*/  IMAD R7, R3, R2, R7 ;  /* 0x0000000203077224 */ /* 0x000fe400078e0207 */
[----:B------:R-:W-:-:S07]  /*0b00*/  IMAD.MOV R3, RZ, RZ, -R3 ;  /* 0x000000ffff037224 */ /* 0x000fce00078e0a03 */
.L_x_76:
[C---:B0-----:R-:W-:Y:S02]  /*0b10*/  IADD3 R10, P0, PT, R8.reuse, UR7, RZ ;  /* 0x00000007080a7c10 */ /* 0x041fe4000ff1e0ff */
[----:B------:R-:W-:Y:S02]  /*0b20*/  IADD3 R12, P2, PT, R8, UR4, RZ ;  /* 0x00000004080c7c10 */ /* 0x000fe4000ff5e0ff */
[C---:B------:R-:W-:Y:S02]  /*0b30*/  IADD3.X R11, PT, PT, R9.reuse, UR10, RZ, P0, !PT ;  /* 0x0000000a090b7c10 */ /* 0x040fe400087fe4ff */
[----:B------:R-:W-:-:S03]  /*0b40*/  IADD3.X R13, PT, PT, R9, UR5, RZ, P2, !PT ;  /* 0x00000005090d7c10 */ /* 0x000fc600097fe4ff */
[----:B------:R-:W2:Y:S04]  /*0b50*/  LDG.E R15, desc[UR8][R10.64] ;  /* 0x000000080a0f7981 */ /* 0x000ea8000c1e1900 */
[----:B------:R-:W3:Y:S01]  /*0b60*/  LDG.E R12, desc[UR8][R12.64] ;  /* 0x000000080c0c7981 */ /* 0x000ee2000c1e1900 */
[----:B------:R-:W-:Y:S02]  /*0b70*/  VIADD R3, R3, 0x1 ;  /* 0x0000000103037836 */ /* 0x000fe40000000000 */
[----:B------:R-:W-:-:S03]  /*0b80*/  IMAD.WIDE.U32 R8, R2, 0x4, R8 ;  /* 0x0000000402087825 */ /* 0x000fc600078e0008 */
[----:B------:R-:W-:Y:S01]  /*0b90*/  ISETP.NE.AND P0, PT, R3, RZ, PT ;  /* 0x000000ff0300720c */ /* 0x000fe20003f05270 */
[----:B--2---:R-:W-:-:S04]  /*0ba0*/  FMUL R15, R0, R15 ;  /* 0x0000000f000f7220 */ /* 0x004fc80000400000 */
[----:B---3--:R-:W-:-:S05]  /*0bb0*/  FMUL R15, R15, R12 ;  /* 0x0000000c0f0f7220 */ /* 0x008fca0000400000 */
[----:B------:R0:W-:Y:S03]  /*0bc0*/  STG.E desc[UR8][R10.64], R15 ;  /* 0x0000000f0a007986 */ /* 0x0001e6000c101908 */
[----:B------:R-:W-:Y:S05]  /*0bd0*/  @P0 BRA `(.L_x_76) ;  /* 0xfffffffc00cc0947 */ /* 0x000fea000383ffff */
.L_x_75:
[----:B------:R-:W-:Y:S05]  /*0be0*/  BSYNC.RECONVERGENT B0 ;  /* 0x0000000000007941 */ /* 0x000fea0003800200 */
.L_x_74:
[----:B------:R-:W-:Y:S05]  /*0bf0*/  @!P1 EXIT ;  /* 0x000000000000994d */ /* 0x000fea0003800000 */
.L_x_77:
[----:B------:R-:W0:Y:S01]  /*0c00*/  LDC.64 R8, c[0x0][0x388] ;  /* 0x0000e200ff087b82 */ /* 0x000e220000000a00 */
[----:B--2---:R-:W-:-:S05]  /*0c10*/  IMAD.WIDE.U32 R12, R7, 0x4, R4 ;  /* 0x00000004070c7825 */ /* 0x004fca00078e0004 */
[----:B------:R-:W2:Y:S01]  /*0c20*/  LDG.E R3, desc[UR8][R12.64] ;  /* 0x000000080c037981 */ /* 0x000ea2000c1e1900 */
[----:B0-----:R-:W-:-:S06]  /*0c30*/  IMAD.WIDE.U32 R10, R7, 0x4, R8 ;  /* 0x00000004070a7825 */ /* 0x001fcc00078e0008 */
[----:B------:R-:W3:Y:S01]  /*0c40*/  LDG.E R10, desc[UR8][R10.64] ;  /* 0x000000080a0a7981 */ /* 0x000ee2000c1e1900 */
[----:B------:R-:W-:-:S05]  /*0c50*/  IADD3 R17, PT, PT, R2, R7, RZ ;  /* 0x0000000702117210 */ /* 0x000fca0007ffe0ff */
[----:B------:R-:W-:-:S04]  /*0c60*/  IMAD.WIDE.U32 R6, R17, 0x4, R4 ;  /* 0x0000000411067825 */ /* 0x000fc800078e0004 */
[----:B------:R-:W-:-:S04]  /*0c70*/  IMAD.WIDE.U32 R14, R17, 0x4, R8 ;  /* 0x00000004110e7825 */ /* 0x000fc800078e0008 */
[----:B--2---:R-:W-:-:S04]  /*0c80*/  FMUL R3, R0, R3 ;  /* 0x0000000300037220 */ /* 0x004fc80000400000 */
[----:B---3--:R-:W-:-:S05]  /*0c90*/  FMUL R3, R3, R10 ;  /* 0x0000000a03037220 */ /* 0x008fca0000400000 */
[----:B------:R0:W-:Y:S04]  /*0ca0*/  STG.E desc[UR8][R12.64], R3 ;  /* 0x000000030c007986 */ /* 0x0001e8000c101908 */
[----:B------:R-:W2:Y:S04]  /*0cb0*/  LDG.E R19, desc[UR8][R6.64] ;  /* 0x0000000806137981 */ /* 0x000ea8000c1e1900 */
[----:B------:R-:W3:Y:S01]  /*0cc0*/  LDG.E R14, desc[UR8][R14.64] ;  /* 0x000000080e0e7981 */ /* 0x000ee2000c1e1900 */
[----:B------:R-:W-:-:S04]  /*0cd0*/  IMAD.IADD R21, R17, 0x1, R2 ;  /* 0x0000000111157824 */ /* 0x000fc800078e0202 */
        /* <DEDUP_REMOVED lines=8> */
[----:B0-----:R-:W-:-:S04]  /*0d60*/  IMAD.WIDE.U32 R12, R21, 0x4, R4 ;  /* 0x00000004150c7825 */ /* 0x001fc800078e0004 */
[----:B------:R-:W-:-:S04]  /*0d70*/  IMAD.WIDE.U32 R8, R21, 0x4, R8 ;  /* 0x0000000415087825 */ /* 0x000fc800078e0008 */
[----:B--2---:R-:W-:-:S04]  /*0d80*/  FMUL R23, R0, R23 ;  /* 0x0000001700177220 */ /* 0x004fc80000400000 */
[----:B---3--:R-:W-:-:S05]  /*0d90*/  FMUL R23, R23, R16 ;  /* 0x0000001017177220 */ /* 0x008fca0000400000 */
[----:B------:R2:W-:Y:S04]  /*0da0*/  STG.E desc[UR8][R10.64], R23 ;  /* 0x000000170a007986 */ /* 0x0005e8000c101908 */
[----:B------:R-:W3:Y:S04]  /*0db0*/  LDG.E R3, desc[UR8][R12.64] ;  /* 0x000000080c037981 */ /* 0x000ee8000c1e1900 */
[----:B------:R-:W4:Y:S01]  /*0dc0*/  LDG.E R8, desc[UR8][R8.64] ;  /* 0x0000000808087981 */ /* 0x000f22000c1e1900 */
[----:B-1----:R-:W-:-:S04]  /*0dd0*/  IADD3 R7, PT, PT, R21, R2, RZ ;  /* 0x0000000215077210 */ /* 0x002fc80007ffe0ff */
[----:B------:R-:W-:Y:S01]  /*0de0*/  ISETP.GE.AND P0, PT, R7, UR6, PT ;  /* 0x0000000607007c0c */ /* 0x000fe2000bf06270 */
[----:B---3--:R-:W-:-:S04]  /*0df0*/  FMUL R3, R0, R3 ;  /* 0x0000000300037220 */ /* 0x008fc80000400000 */
[----:B----4-:R-:W-:-:S05]  /*0e00*/  FMUL R3, R3, R8 ;  /* 0x0000000803037220 */ /* 0x010fca0000400000 */
[----:B------:R2:W-:Y:S03]  /*0e10*/  STG.E desc[UR8][R12.64], R3 ;  /* 0x000000030c007986 */ /* 0x0005e6000c101908 */
[----:B------:R-:W-:Y:S05]  /*0e20*/  @!P0 BRA `(.L_x_77) ;  /* 0xfffffffc00748947 */ /* 0x000fea000383ffff */
[----:B------:R-:W-:Y:S05]  /*0e30*/  EXIT ;  /* 0x000000000000794d */ /* 0x000fea0003800000 */
        .weak           $__internal_2_$__cuda_sm3x_div_rn_noftz_f32_slowpath
        .type           $__internal_2_$__cuda_sm3x_div_rn_noftz_f32_slowpath,@function
        .size           $__internal_2_$__cuda_sm3x_div_rn_noftz_f32_slowpath,(.L_x_111 - $__internal_2_$__cuda_sm3x_div_rn_noftz_f32_slowpath)
$__internal_2_$__cuda_sm3x_div_rn_noftz_f32_slowpath:
[--C-:B------:R-:W-:Y:S01]  /*0e40*/  SHF.R.U32.HI R9, RZ, 0x17, R3.reuse ;  /* 0x00000017ff097819 */ /* 0x100fe20000011603 */
[----:B------:R-:W-:Y:S01]  /*0e50*/  IMAD.MOV.U32 R12, RZ, RZ, R3 ;  /* 0x000000ffff0c7224 */ /* 0x000fe200078e0003 */
[----:B------:R-:W-:Y:S02]  /*0e60*/  SHF.R.U32.HI R8, RZ, 0x17, R0 ;  /* 0x00000017ff087819 */ /* 0x000fe40000011600 */
[----:B------:R-:W-:Y:S02]  /*0e70*/  LOP3.LUT R9, R9, 0xff, RZ, 0xc0, !PT ;  /* 0x000000ff09097812 */ /* 0x000fe400078ec0ff */
[----:B------:R-:W-:Y:S02]  /*0e80*/  LOP3.LUT R10, R8, 0xff, RZ, 0xc0, !PT ;  /* 0x000000ff080a7812 */ /* 0x000fe400078ec0ff */
[----:B------:R-:W-:Y:S01]  /*0e90*/  MOV R11, R0 ;  /* 0x00000000000b7202 */ /* 0x000fe20000000f00 */
[----:B------:R-:W-:Y:S02]  /*0ea0*/  VIADD R14, R9, 0xffffffff ;  /* 0xffffffff090e7836 */ /* 0x000fe40000000000 */
[----:B------:R-:W-:-:S03]  /*0eb0*/  VIADD R13, R10, 0xffffffff ;  /* 0xffffffff0a0d7836 */ /* 0x000fc60000000000 */
[----:B------:R-:W-:-:S04]  /*0ec0*/  ISETP.GT.U32.AND P0, PT, R14, 0xfd, PT ;  /* 0x000000fd0e00780c */ /* 0x000fc80003f04070 */
[----:B------:R-:W-:-:S13]  /*0ed0*/  ISETP.GT.U32.OR P0, PT, R13, 0xfd, P0 ;  /* 0x000000fd0d00780c */ /* 0x000fda0000704470 */
[----:B------:R-:W-:Y:S01]  /*0ee0*/  @!P0 IMAD.MOV.U32 R8, RZ, RZ, RZ ;  /* 0x000000ffff088224 */ /* 0x000fe200078e00ff */
[----:B------:R-:W-:Y:S06]  /*0ef0*/  @!P0 BRA `(.L_x_78) ;  /* 0x00000000005c8947 */ /* 0x000fec0003800000 */
[----:B------:R-:W-:Y:S02]  /*0f00*/  FSETP.GTU.FTZ.AND P0, PT, |R0|, +INF , PT ;  /* 0x7f8000000000780b */ /* 0x000fe40003f1c200 */
[----:B------:R-:W-:-:S04]  /*0f10*/  FSETP.GTU.FTZ.AND P1, PT, |R3|, +INF , PT ;  /* 0x7f8000000300780b */ /* 0x000fc80003f3c200 */
[----:B------:R-:W-:-:S13]  /*0f20*/  PLOP3.LUT P0, PT, P0, P1, PT, 0xf8, 0x8f ;  /* 0x00000000008f781c */ /* 0x000fda0000703f70 */
[----:B------:R-:W-:Y:S05]  /*0f30*/  @P0 BRA `(.L_x_79) ;  /* 0x0000000400440947 */ /* 0x000fea0003800000 */
[----:B------:R-:W-:-:S13]  /*0f40*/  LOP3.LUT P0, RZ, R12, 0x7fffffff, R11, 0xc8, !PT ;  /* 0x7fffffff0cff7812 */ /* 0x000fda000780c80b */
[----:B------:R-:W-:Y:S05]  /*0f50*/  @!P0 BRA `(.L_x_80) ;  /* 0x0000000400348947 */ /* 0x000fea0003800000 */
[C---:B------:R-:W-:Y:S02]  /*0f60*/  FSETP.NEU.FTZ.AND P3, PT, |R0|.reuse, +INF , PT ;  /* 0x7f8000000000780b */ /* 0x040fe40003f7d200 */
[----:B------:R-:W-:Y:S02]  /*0f70*/  FSETP.NEU.FTZ.AND P1, PT, |R3|, +INF , PT ;  /* 0x7f8000000300780b */ /* 0x000fe40003f3d200 */
[----:B------:R-:W-:-:S11]  /*0f80*/  FSETP.NEU.FTZ.AND P0, PT, |R0|, +INF , PT ;  /* 0x7f8000000000780b */ /* 0x000fd60003f1d200 */
[----:B------:R-:W-:Y:S05]  /*0f90*/  @!P1 BRA !P3, `(.L_x_80) ;  /* 0x0000000400249947 */ /* 0x000fea0005800000 */
[----:B------:R-:W-:-:S04]  /*0fa0*/  LOP3.LUT P3, RZ, R11, 0x7fffffff, RZ, 0xc0, !PT ;  /* 0x7fffffff0bff7812 */ /* 0x000fc8000786c0ff */
[----:B------:R-:W-:-:S13]  /*0fb0*/  PLOP3.LUT P1, PT, P1, P3, PT, 0x2f, 0xf2 ;  /* 0x0000000000f2781c */ /* 0x000fda0000f26577 */
[----:B------:R-:W-:Y:S05]  /*0fc0*/  @P1 BRA `(.L_x_81) ;  /* 0x0000000400101947 */ /* 0x000fea0003800000 */
[----:B------:R-:W-:-:S04]  /*0fd0*/  LOP3.LUT P1, RZ, R12, 0x7fffffff, RZ, 0xc0, !PT ;  /* 0x7fffffff0cff7812 */ /* 0x000fc8000782c0ff */
[----:B------:R-:W-:-:S13]  /*0fe0*/  PLOP3.LUT P0, PT, P0, P1, PT, 0x2f, 0xf2 ;  /* 0x0000000000f2781c */ /* 0x000fda0000702577 */
[----:B------:R-:W-:Y:S05]  /*0ff0*/  @P0 BRA `(.L_x_82) ;  /* 0x0000000000f80947 */ /* 0x000fea0003800000 */
[----:B------:R-:W-:Y:S02]  /*1000*/  ISETP.GE.AND P0, PT, R13, RZ, PT ;  /* 0x000000ff0d00720c */ /* 0x000fe40003f06270 */
[----:B------:R-:W-:-:S11]  /*1010*/  ISETP.GE.AND P1, PT, R14, RZ, PT ;  /* 0x000000ff0e00720c */ /* 0x000fd60003f26270 */
[----:B------:R-:W-:Y:S01]  /*1020*/  @P0 MOV R8, RZ ;  /* 0x000000ff00080202 */ /* 0x000fe20000000f00 */
[----:B------:R-:W-:Y:S02]  /*1030*/  @!P0 IMAD.MOV.U32 R8, RZ, RZ, -0x40 ;  /* 0xffffffc0ff088424 */ /* 0x000fe400078e00ff */
[----:B------:R-:W-:Y:S01]  /*1040*/  @!P0 FFMA R11, R0, 1.84467440737095516160e+19, RZ ;  /* 0x5f800000000b8823 */ /* 0x000fe200000000ff */
[----:B------:R-:W-:Y:S01]  /*1050*/  @!P1 FFMA R12, R3, 1.84467440737095516160e+19, RZ ;  /* 0x5f800000030c9823 */ /* 0x000fe200000000ff */
[----:B------:R-:W-:-:S07]  /*1060*/  @!P1 VIADD R8, R8, 0x40 ;  /* 0x0000004008089836 */ /* 0x000fce0000000000 */
.L_x_78:
[----:B------:R-:W-:Y:S01]  /*1070*/  LEA R3, R9, 0xc0800000, 0x17 ;  /* 0xc080000009037811 */ /* 0x000fe200078eb8ff */
[----:B------:R-:W-:-:S03]  /*1080*/  VIADD R10, R10, 0xffffff81 ;  /* 0xffffff810a0a7836 */ /* 0x000fc60000000000 */
[----:B------:R-:W-:Y:S01]  /*1090*/  IADD3 R3, PT, PT, -R3, R12, RZ ;  /* 0x0000000c03037210 */ /* 0x000fe20007ffe1ff */
[C---:B------:R-:W-:Y:S01]  /*10a0*/  IMAD R0, R10.reuse, -0x800000, R11 ;  /* 0xff8000000a007824 */ /* 0x040fe200078e020b */
[----:B------:R-:W-:Y:S02]  /*10b0*/  IADD3 R9, PT, PT, R10, 0x7f, -R9 ;  /* 0x0000007f0a097810 */ /* 0x000fe40007ffe809 */
[----:B------:R-:W0:Y:S01]  /*10c0*/  MUFU.RCP R12, R3 ;  /* 0x00000003000c7308 */ /* 0x000e220000001000 */
[----:B------:R-:W-:Y:S02]  /*10d0*/  FADD.FTZ R13, -R3, -RZ ;  /* 0x800000ff030d7221 */ /* 0x000fe40000010100 */
[----:B------:R-:W-:Y:S02]  /*10e0*/  IMAD.IADD R9, R9, 0x1, R8 ;  /* 0x0000000109097824 */ /* 0x000fe400078e0208 */
[----:B0-----:R-:W-:-:S04]  /*10f0*/  FFMA R15, R12, R13, 1 ;  /* 0x3f8000000c0f7423 */ /* 0x001fc8000000000d */
[----:B------:R-:W-:-:S04]  /*1100*/  FFMA R14, R12, R15, R12 ;  /* 0x0000000f0c0e7223 */ /* 0x000fc8000000000c */
[----:B------:R-:W-:-:S04]  /*1110*/  FFMA R11, R0, R14, RZ ;  /* 0x0000000e000b7223 */ /* 0x000fc800000000ff */
[----:B------:R-:W-:-:S04]  /*1120*/  FFMA R12, R13, R11, R0 ;  /* 0x0000000b0d0c7223 */ /* 0x000fc80000000000 */
[----:B------:R-:W-:-:S04]  /*1130*/  FFMA R11, R14, R12, R11 ;  /* 0x0000000c0e0b7223 */ /* 0x000fc8000000000b */
[----:B------:R-:W-:-:S04]  /*1140*/  FFMA R12, R13, R11, R0 ;  /* 0x0000000b0d0c7223 */ /* 0x000fc80000000000 */
[----:B------:R-:W-:-:S05]  /*1150*/  FFMA R0, R14, R12, R11 ;  /* 0x0000000c0e007223 */ /* 0x000fca000000000b */
[----:B------:R-:W-:-:S04]  /*1160*/  SHF.R.U32.HI R3, RZ, 0x17, R0 ;  /* 0x00000017ff037819 */ /* 0x000fc80000011600 */
[----:B------:R-:W-:-:S04]  /*1170*/  LOP3.LUT R3, R3, 0xff, RZ, 0xc0, !PT ;  /* 0x000000ff03037812 */ /* 0x000fc800078ec0ff */
[----:B------:R-:W-:-:S05]  /*1180*/  IADD3 R13, PT, PT, R3, R9, RZ ;  /* 0x00000009030d7210 */ /* 0x000fca0007ffe0ff */
[----:B------:R-:W-:-:S05]  /*1190*/  VIADD R3, R13, 0xffffffff ;  /* 0xffffffff0d037836 */ /* 0x000fca0000000000 */
[----:B------:R-:W-:-:S13]  /*11a0*/  ISETP.GE.U32.AND P0, PT, R3, 0xfe, PT ;  /* 0x000000fe0300780c */ /* 0x000fda0003f06070 */
[----:B------:R-:W-:Y:S05]  /*11b0*/  @!P0 BRA `(.L_x_83) ;  /* 0x0000000000808947 */ /* 0x000fea0003800000 */
[----:B------:R-:W-:-:S13]  /*11c0*/  ISETP.GT.AND P0, PT, R13, 0xfe, PT ;  /* 0x000000fe0d00780c */ /* 0x000fda0003f04270 */
[----:B------:R-:W-:Y:S05]  /*11d0*/  @P0 BRA `(.L_x_84) ;  /* 0x00000000006c0947 */ /* 0x000fea0003800000 */
[----:B------:R-:W-:-:S13]  /*11e0*/  ISETP.GE.AND P0, PT, R13, 0x1, PT ;  /* 0x000000010d00780c */ /* 0x000fda0003f06270 */
[----:B------:R-:W-:Y:S05]  /*11f0*/  @P0 BRA `(.L_x_85) ;  /* 0x0000000000980947 */ /* 0x000fea0003800000 */
[----:B------:R-:W-:Y:S02]  /*1200*/  ISETP.GE.AND P0, PT, R13, -0x18, PT ;  /* 0xffffffe80d00780c */ /* 0x000fe40003f06270 */
[----:B------:R-:W-:-:S11]  /*1210*/  LOP3.LUT R0, R0, 0x80000000, RZ, 0xc0, !PT ;  /* 0x8000000000007812 */ /* 0x000fd600078ec0ff */
[----:B------:R-:W-:Y:S05]  /*1220*/  @!P0 BRA `(.L_x_85) ;  /* 0x00000000008c8947 */ /* 0x000fea0003800000 */
[CCC-:B------:R-:W-:Y:S01]  /*1230*/  FFMA.RZ R3, R14.reuse, R12.reuse, R11.reuse ;  /* 0x0000000c0e037223 */ /* 0x1c0fe2000000c00b */
[C---:B------:R-:W-:Y:S02]  /*1240*/  VIADD R10, R13.reuse, 0x20 ;  /* 0x000000200d0a7836 */ /* 0x040fe40000000000 */
[CCC-:B------:R-:W-:Y:S01]  /*1250*/  FFMA.RM R8, R14.reuse, R12.reuse, R11.reuse ;  /* 0x0000000c0e087223 */ /* 0x1c0fe2000000400b */
[----:B------:R-:W-:Y:S02]  /*1260*/  ISETP.NE.AND P3, PT, R13, RZ, PT ;  /* 0x000000ff0d00720c */ /* 0x000fe40003f65270 */
[----:B------:R-:W-:Y:S01]  /*1270*/  LOP3.LUT R9, R3, 0x7fffff, RZ, 0xc0, !PT ;  /* 0x007fffff03097812 */ /* 0x000fe200078ec0ff */
[----:B------:R-:W-:Y:S01]  /*1280*/  FFMA.RP R3, R14, R12, R11 ;  /* 0x0000000c0e037223 */ /* 0x000fe2000000800b */
[----:B------:R-:W-:Y:S02]  /*1290*/  ISETP.NE.AND P1, PT, R13, RZ, PT ;  /* 0x000000ff0d00720c */ /* 0x000fe40003f25270 */
[----:B------:R-:W-:-:S02]  /*12a0*/  LOP3.LUT R9, R9, 0x800000, RZ, 0xfc, !PT ;  /* 0x0080000009097812 */ /* 0x000fc400078efcff */
[----:B------:R-:W-:Y:S02]  /*12b0*/  IADD3 R11, PT, PT, -R13, RZ, RZ ;  /* 0x000000ff0d0b7210 */ /* 0x000fe40007ffe1ff */
[----:B------:R-:W-:Y:S02]  /*12c0*/  SHF.L.U32 R10, R9, R10, RZ ;  /* 0x0000000a090a7219 */ /* 0x000fe400000006ff */
[----:B------:R-:W-:Y:S02]  /*12d0*/  FSETP.NEU.FTZ.AND P0, PT, R3, R8, PT ;  /* 0x000000080300720b */ /* 0x000fe40003f1d000 */
[----:B------:R-:W-:Y:S02]  /*12e0*/  SEL R8, R11, RZ, P3 ;  /* 0x000000ff0b087207 */ /* 0x000fe40001800000 */
[----:B------:R-:W-:Y:S02]  /*12f0*/  ISETP.NE.AND P1, PT, R10, RZ, P1 ;  /* 0x000000ff0a00720c */ /* 0x000fe40000f25270 */
[----:B------:R-:W-:-:S02]  /*1300*/  SHF.R.U32.HI R8, RZ, R8, R9 ;  /* 0x00000008ff087219 */ /* 0x000fc40000011609 */
[----:B------:R-:W-:Y:S02]  /*1310*/  PLOP3.LUT P0, PT, P0, P1, PT, 0xf8, 0x8f ;  /* 0x00000000008f781c */ /* 0x000fe40000703f70 */
[----:B------:R-:W-:Y:S02]  /*1320*/  SHF.R.U32.HI R10, RZ, 0x1, R8 ;  /* 0x00000001ff0a7819 */ /* 0x000fe40000011608 */
[----:B------:R-:W-:-:S04]  /*1330*/  SEL R3, RZ, 0x1, !P0 ;  /* 0x00000001ff037807 */ /* 0x000fc80004000000 */
[----:B------:R-:W-:-:S04]  /*1340*/  LOP3.LUT R3, R3, 0x1, R10, 0xf8, !PT ;  /* 0x0000000103037812 */ /* 0x000fc800078ef80a */
[----:B------:R-:W-:-:S05]  /*1350*/  LOP3.LUT R3, R3, R8, RZ, 0xc0, !PT ;  /* 0x0000000803037212 */ /* 0x000fca00078ec0ff */
[----:B------:R-:W-:-:S05]  /*1360*/  IMAD.IADD R3, R10, 0x1, R3 ;  /* 0x000000010a037824 */ /* 0x000fca00078e0203 */
[----:B------:R-:W-:Y:S01]  /*1370*/  LOP3.LUT R0, R3, R0, RZ, 0xfc, !PT ;  /* 0x0000000003007212 */ /* 0x000fe200078efcff */
[----:B------:R-:W-:Y:S06]  /*1380*/  BRA `(.L_x_85) ;  /* 0x0000000000347947 */ /* 0x000fec0003800000 */
.L_x_84:
[----:B------:R-:W-:-:S04]  /*1390*/  LOP3.LUT R0, R0, 0x80000000, RZ, 0xc0, !PT ;  /* 0x8000000000007812 */ /* 0x000fc800078ec0ff */
[----:B------:R-:W-:Y:S01]  /*13a0*/  LOP3.LUT R0, R0, 0x7f800000, RZ, 0xfc, !PT ;  /* 0x7f80000000007812 */ /* 0x000fe200078efcff */
[----:B------:R-:W-:Y:S06]  /*13b0*/  BRA `(.L_x_85) ;  /* 0x0000000000287947 */ /* 0x000fec0003800000 */
.L_x_83:
[----:B------:R-:W-:Y:S01]  /*13c0*/  IMAD R0, R9, 0x800000, R0 ;  /* 0x0080000009007824 */ /* 0x000fe200078e0200 */
[----:B------:R-:W-:Y:S06]  /*13d0*/  BRA `(.L_x_85) ;  /* 0x0000000000207947 */ /* 0x000fec0003800000 */
.L_x_82:
[----:B------:R-:W-:-:S04]  /*13e0*/  LOP3.LUT R0, R12, 0x80000000, R11, 0x48, !PT ;  /* 0x800000000c007812 */ /* 0x000fc800078e480b */
[----:B------:R-:W-:Y:S01]  /*13f0*/  LOP3.LUT R0, R0, 0x7f800000, RZ, 0xfc, !PT ;  /* 0x7f80000000007812 */ /* 0x000fe200078efcff */
[----:B------:R-:W-:Y:S06]  /*1400*/  BRA `(.L_x_85) ;  /* 0x0000000000147947 */ /* 0x000fec0003800000 */
.L_x_81:
[----:B------:R-:W-:Y:S01]  /*1410*/  LOP3.LUT R0, R12, 0x80000000, R11, 0x48, !PT ;  /* 0x800000000c007812 */ /* 0x000fe200078e480b */
[----:B------:R-:W-:Y:S06]  /*1420*/  BRA `(.L_x_85) ;  /* 0x00000000000c7947 */ /* 0x000fec0003800000 */
.L_x_80:
[----:B------:R-:W0:Y:S01]  /*1430*/  MUFU.RSQ R0, -QNAN ;  /* 0xffc0000000007908 */ /* 0x000e220000001400 */
[----:B------:R-:W-:Y:S05]  /*1440*/  BRA `(.L_x_85) ;  /* 0x0000000000047947 */ /* 0x000fea0003800000 */
.L_x_79:
[----:B------:R-:W-:-:S07]  /*1450*/  FADD.FTZ R0, R0, R3 ;  /* 0x0000000300007221 */ /* 0x000fce0000010000 */
.L_x_85:
[----:B------:R-:W-:Y:S01]  /*1460*/  MOV R8, R6 ;  /* 0x0000000600087202 */ /* 0x000fe20000000f00 */
[----:B------:R-:W-:-:S04]  /*1470*/  IMAD.MOV.U32 R9, RZ, RZ, 0x0 ;  /* 0x00000000ff097424 */ /* 0x000fc800078e00ff */
[----:B0-----:R-:W-:Y:S05]  /*1480*/  RET.REL.NODEC R8 `(qwen_rms_norm_per_head_f32) ;  /* 0xffffffe808dc7950 */ /* 0x001fea0003c3ffff */
.L_x_86:
        /* <DEDUP_REMOVED lines=15> */
.L_x_111:


//--------------------- .text.qwen_rms_norm_f32   --------------------------
	.section	.text.qwen_rms_norm_f32,"ax",@progbits
	.align	128
        .global         qwen_rms_norm_f32
        .type           qwen_rms_norm_f32,@function
        .size           qwen_rms_norm_f32,(.L_x_112 - qwen_rms_norm_f32)
        .other          qwen_rms_norm_f32,@"STO_CUDA_ENTRY STV_DEFAULT"
qwen_rms_norm_f32:
.text.qwen_rms_norm_f32:
        /* <DEDUP_REMOVED lines=34> */
[----:B0-----:R-:W-:-:S06]  /*0220*/  VIADD R2, R10, 0xffffffe ;  /* 0x0ffffffe0a027836 */ /* 0x001fcc0000000000 */
[----:B------:R0:W1:Y:S02]  /*0230*/  F2I.FTZ.U32.TRUNC.NTZ R3, R2 ;  /* 0x0000000200037305 */ /* 0x000064000021f000 */
[----:B0-----:R-:W-:Y:S01]  /*0240*/  IMAD.MOV.U32 R2, RZ, RZ, RZ ;  /* 0x000000ffff027224 */ /* 0x001fe200078e00ff */
[----:B-1----:R-:W-:-:S05]  /*0250*/  IADD3 R11, PT, PT, RZ, -R3, RZ ;  /* 0x80000003ff0b7210 */ /* 0x002fca0007ffe0ff */
        /* <DEDUP_REMOVED lines=27> */
.L_x_91:
[----:B------:R-:W-:Y:S02]  /*0410*/  IMAD.MOV.U32 R10, RZ, RZ, R8 ;  /* 0x000000ffff0a7224 */ /* 0x000fe400078e0008 */
[----:B------:R-:W-:-:S05]  /*0420*/  IMAD.MOV.U32 R11, RZ, RZ, R9 ;  /* 0x000000ffff0b7224 */ /* 0x000fca00078e0009 */
[----:B------:R-:W2:Y:S01]  /*0430*/  LDG.E R6, desc[UR8][R10.64] ;  /* 0x000000080a067981 */ /* 0x000ea2000c1e1900 */
[----:B------:R-:W-:Y:S02]  /*0440*/  VIADD R2, R2, 0x1 ;  /* 0x0000000102027836 */ /* 0x000fe40000000000 */
[----:B------:R-:W-:-:S03]  /*0450*/  IMAD.WIDE.U32 R8, R0, 0x4, R10 ;  /* 0x0000000400087825 */ /* 0x000fc600078e000a */
[----:B------:R-:W-:Y:S01]  /*0460*/  ISETP.NE.AND P0, PT, R2, RZ, PT ;  /* 0x000000ff0200720c */ /* 0x000fe20003f05270 */
[----:B------:R-:W-:Y:S02]  /*0470*/  IMAD.IADD R17, R0, 0x1, R17 ;  /* 0x0000000100117824 */ /* 0x000fe400078e0211 */
[----:B--2---:R-:W-:-:S10]  /*0480*/  FFMA R3, R6, R6, R3 ;  /* 0x0000000606037223 */ /* 0x004fd40000000003 */
[----:B------:R-:W-:Y:S05]  /*0490*/  @P0 BRA `(.L_x_91) ;  /* 0xfffffffc00dc0947 */ /* 0x000fea000383ffff */
.L_x_90:
[----:B------:R-:W-:Y:S05]  /*04a0*/  BSYNC.RECONVERGENT B1 ;  /* 0x0000000000017941 */ /* 0x000fea0003800200 */
.L_x_89:
[----:B------:R-:W-:Y:S05]  /*04b0*/  @!P1 BRA `(.L_x_88) ;  /* 0x0000000000489947 */ /* 0x000fea0003800000 */
.L_x_92:
[----:B------:R-:W-:Y:S01]  /*04c0*/  IADD3 R11, PT, PT, R0, R17, RZ ;  /* 0x00000011000b7210 */ /* 0x000fe20007ffe0ff */
[----:B------:R-:W-:-:S04]  /*04d0*/  IMAD.WIDE.U32 R8, R17, 0x4, R4 ;  /* 0x0000000411087825 */ /* 0x000fc800078e0004 */
[C---:B------:R-:W-:Y:S02]  /*04e0*/  IMAD.IADD R13, R11.reuse, 0x1, R0 ;  /* 0x000000010b0d7824 */ /* 0x040fe400078e0200 */
[----:B------:R-:W-:Y:S01]  /*04f0*/  IMAD.WIDE.U32 R10, R11, 0x4, R4 ;  /* 0x000000040b0a7825 */ /* 0x000fe200078e0004 */
[----:B------:R-:W2:Y:S03]  /*0500*/  LDG.E R8, desc[UR8][R8.64] ;  /* 0x0000000808087981 */ /* 0x000ea6000c1e1900 */
[C---:B------:R-:W-:Y:S02]  /*0510*/  IMAD.IADD R17, R13.reuse, 0x1, R0 ;  /* 0x000000010d117824 */ /* 0x040fe400078e0200 */
[--C-:B------:R-:W-:Y:S01]  /*0520*/  IMAD.WIDE.U32 R12, R13, 0x4, R4.reuse ;  /* 0x000000040d0c7825 */ /* 0x100fe200078e0004 */
[----:B------:R-:W3:Y:S03]  /*0530*/  LDG.E R10, desc[UR8][R10.64] ;  /* 0x000000080a0a7981 */ /* 0x000ee6000c1e1900 */
        /* <DEDUP_REMOVED lines=10> */
.L_x_88:
[----:B------:R-:W-:Y:S05]  /*05e0*/  BSYNC.RECONVERGENT B0 ;  /* 0x0000000000007941 */ /* 0x000fea0003800200 */
.L_x_87:
        /* <DEDUP_REMOVED lines=14> */
.L_x_94:
        /* <DEDUP_REMOVED lines=11> */
.L_x_93:
        /* <DEDUP_REMOVED lines=12> */
[----:B------:R-:W-:Y:S05]  /*0840*/  CALL.REL.NOINC `($__internal_3_$__cuda_sm3x_div_rn_noftz_f32_slowpath) ;  /* 0x0000000400d47944 */ /* 0x000fea0003c00000 */
[----:B------:R-:W-:-:S07]  /*0850*/  IMAD.MOV.U32 R6, RZ, RZ, R0 ;  /* 0x000000ffff067224 */ /* 0x000fce00078e0000 */
.L_x_95:
[----:B------:R-:W0:Y:S02]  /*0860*/  LDCU UR4, c[0x0][0x3a0] ;  /* 0x00007400ff0477ac */ /* 0x000e240008000800 */
[----:B0-----:R-:W-:Y:S01]  /*0870*/  FADD R6, R6, UR4 ;  /* 0x0000000406067e21 */ /* 0x001fe20008000000 */
[----:B------:R-:W-:Y:S06]  /*0880*/  @P2 EXIT ;  /* 0x000000000000294d */ /* 0x000fec0003800000 */
[----:B------:R-:W0:Y:S01]  /*0890*/  I2F.U32.RP R11, R2 ;  /* 0x00000002000b7306 */ /* 0x000e220000209000 */
[----:B------:R-:W1:Y:S01]  /*08a0*/  LDCU UR7, c[0x0][0x39c] ;  /* 0x00007380ff0777ac */ /* 0x000e620008000800 */
[----:B------:R-:W-:Y:S01]  /*08b0*/  IADD3 R0, PT, PT, R7, R2, RZ ;  /* 0x0000000207007210 */ /* 0x000fe20007ffe0ff */
[----:B------:R-:W-:Y:S01]  /*08c0*/  BSSY.RECONVERGENT B0, `(.L_x_96) ;  /* 0x0000039000007945 */ /* 0x000fe20003800200 */
[----:B------:R-:W-:Y:S01]  /*08d0*/  ISETP.NE.U32.AND P3, PT, R2, RZ, PT ;  /* 0x000000ff0200720c */ /* 0x000fe20003f65070 */
[----:B------:R-:W2:Y:S01]  /*08e0*/  LDCU.64 UR16, c[0x0][0x380] ;  /* 0x00007000ff1077ac */ /* 0x000ea20008000a00 */
[----:B------:R-:W3:Y:S02]  /*08f0*/  LDCU.64 UR4, c[0x0][0x390] ;  /* 0x00007200ff0477ac */ /* 0x000ee40008000a00 */
[----:B0-----:R-:W0:Y:S01]  /*0900*/  MUFU.RCP R11, R11 ;  /* 0x0000000b000b7308 */ /* 0x001e220000001000 */
[C---:B-1----:R-:W-:Y:S02]  /*0910*/  ISETP.GE.AND P0, PT, R0.reuse, UR7, PT ;  /* 0x0000000700007c0c */ /* 0x042fe4000bf06270 */
[----:B------:R-:W-:-:S02]  /*0920*/  VIMNMX R3, PT, PT, R0, UR7, !PT ;  /* 0x0000000700037c48 */ /* 0x000fc4000ffe0100 */
[----:B------:R-:W-:Y:S02]  /*0930*/  SEL R10, RZ, 0x1, P0 ;  /* 0x00000001ff0a7807 */ /* 0x000fe40000000000 */
[----:B------:R-:W-:Y:S02]  /*0940*/  FSETP.GEU.AND P0, PT, |R6|, 1.175494350822287508e-38, PT ;  /* 0x008000000600780b */ /* 0x000fe40003f0e200 */
[----:B------:R-:W-:Y:S01]  /*0950*/  IADD3 R3, PT, PT, R3, -R0, -R10 ;  /* 0x8000000003037210 */ /* 0x000fe20007ffe80a */
[----:B0-----:R-:W-:-:S04]  /*0960*/  VIADD R8, R11, 0xffffffe ;  /* 0x0ffffffe0b087836 */ /* 0x001fc80000000000 */
[----:B------:R0:W1:Y:S06]  /*0970*/  F2I.FTZ.U32.TRUNC.NTZ R9, R8 ;  /* 0x0000000800097305 */ /* 0x00006c000021f000 */
[----:B------:R-:W-:Y:S01]  /*0980*/  @!P0 FMUL R6, R6, 16777216 ;  /* 0x4b80000006068820 */ /* 0x000fe20000400000 */
[----:B0-----:R-:W-:Y:S02]  /*0990*/  IMAD.MOV.U32 R8, RZ, RZ, RZ ;  /* 0x000000ffff087224 */ /* 0x001fe400078e00ff */
[----:B-1----:R-:W-:-:S04]  /*09a0*/  IMAD.MOV R13, RZ, RZ, -R9 ;  /* 0x000000ffff0d7224 */ /* 0x002fc800078e0a09 */
[----:B------:R-:W-:-:S04]  /*09b0*/  IMAD R13, R13, R2, RZ ;  /* 0x000000020d0d7224 */ /* 0x000fc800078e02ff */
[----:B------:R-:W-:Y:S02]  /*09c0*/  IMAD.HI.U32 R12, R9, R13, R8 ;  /* 0x0000000d090c7227 */ /* 0x000fe400078e0008 */
[----:B------:R-:W0:Y:S04]  /*09d0*/  LDC.64 R8, c[0x0][0x390] ;  /* 0x0000e400ff087b82 */ /* 0x000e280000000a00 */
[----:B------:R-:W-:-:S04]  /*09e0*/  IMAD.HI.U32 R11, R12, R3, RZ ;  /* 0x000000030c0b7227 */ /* 0x000fc800078e00ff */
[----:B------:R-:W-:-:S04]  /*09f0*/  IMAD.MOV R0, RZ, RZ, -R11 ;  /* 0x000000ffff007224 */ /* 0x000fc800078e0a0b */
[----:B------:R-:W-:Y:S02]  /*0a00*/  IMAD R3, R2, R0, R3 ;  /* 0x0000000002037224 */ /* 0x000fe400078e0203 */
[----:B------:R-:W1:Y:S03]  /*0a10*/  MUFU.RSQ R0, R6 ;  /* 0x0000000600007308 */ /* 0x000e660000001400 */
[----:B------:R-:W-:-:S13]  /*0a20*/  ISETP.GE.U32.AND P1, PT, R3, R2, PT ;  /* 0x000000020300720c */ /* 0x000fda0003f26070 */
[----:B------:R-:W-:Y:S02]  /*0a30*/  @P1 IMAD.IADD R3, R3, 0x1, -R2 ;  /* 0x0000000103031824 */ /* 0x000fe400078e0a02 */
[----:B-1----:R-:W-:Y:S01]  /*0a40*/  @!P0 FMUL R0, R0, 4096 ;  /* 0x4580000000008820 */ /* 0x002fe20000400000 */
[----:B------:R-:W-:Y:S02]  /*0a50*/  @P1 VIADD R11, R11, 0x1 ;  /* 0x000000010b0b1836 */ /* 0x000fe40000000000 */
[----:B------:R-:W-:-:S13]  /*0a60*/  ISETP.GE.U32.AND P2, PT, R3, R2, PT ;  /* 0x000000020300720c */ /* 0x000fda0003f46070 */
[----:B------:R-:W-:Y:S02]  /*0a70*/  @P2 IADD3 R11, PT, PT, R11, 0x1, RZ ;  /* 0x000000010b0b2810 */ /* 0x000fe40007ffe0ff */
[----:B------:R-:W-:-:S05]  /*0a80*/  @!P3 LOP3.LUT R11, RZ, R2, RZ, 0x33, !PT ;  /* 0x00000002ff0bb212 */ /* 0x000fca00078e33ff */
[----:B------:R-:W-:-:S05]  /*0a90*/  IMAD.IADD R10, R10, 0x1, R11 ;  /* 0x000000010a0a7824 */ /* 0x000fca00078e020b */
[C---:B------:R-:W-:Y:S02]  /*0aa0*/  LOP3.LUT R3, R10.reuse, 0x3, RZ, 0xc0, !PT ;  /* 0x000000030a037812 */ /* 0x040fe400078ec0ff */
[----:B------:R-:W-:Y:S02]  /*0ab0*/  ISETP.GE.U32.AND P1, PT, R10, 0x3, PT ;  /* 0x000000030a00780c */ /* 0x000fe40003f26070 */
[----:B------:R-:W-:-:S13]  /*0ac0*/  ISETP.NE.AND P2, PT, R3, 0x3, PT ;  /* 0x000000030300780c */ /* 0x000fda0003f45270 */
[----:B0-23--:R-:W-:Y:S05]  /*0ad0*/  @!P2 BRA `(.L_x_97) ;  /* 0x00000000005ca947 */ /* 0x00dfea0003800000 */
[----:B------:R-:W0:Y:S01]  /*0ae0*/  LDC.64 R22, c[0x0][0x380] ;  /* 0x0000e000ff167b82 */ /* 0x000e220000000a00 */
[----:B------:R-:W-:Y:S02]  /*0af0*/  VIADD R3, R10, 0x1 ;  /* 0x000000010a037836 */ /* 0x000fe40000000000 */
[----:B------:R-:W-:-:S03]  /*0b00*/  IMAD.WIDE.U32 R10, R7, 0x4, RZ ;  /* 0x00000004070a7825 */ /* 0x000fc600078e00ff */
[----:B------:R-:W-:-:S05]  /*0b10*/  LOP3.LUT R3, R3, 0x3, RZ, 0xc0, !PT ;  /* 0x0000000303037812 */ /* 0x000fca00078ec0ff */
[----:B------:R-:W-:Y:S02]  /*0b20*/  IMAD R7, R3, R2, R7 ;  /* 0x0000000203077224 */ /* 0x000fe400078e0207 */
[----:B------:R-:W-:Y:S01]  /*0b30*/  IMAD.MOV R3, RZ, RZ, -R3 ;  /* 0x000000ffff037224 */ /* 0x000fe200078e0a03 */
[----:B0-----:R-:W-:-:S04]  /*0b40*/  IADD3 R21, P0, PT, R22, UR10, RZ ;  /* 0x0000000a16157c10 */ /* 0x001fc8000ff1e0ff */
[----:B------:R-:W-:-:S09]  /*0b50*/  IADD3.X R23, PT, PT, R23, UR11, RZ, P0, !PT ;  /* 0x0000000b17177c10 */ /* 0x000fd200087fe4ff */
.L_x_98:
[C---:B------:R-:W-:Y:S02]  /*0b60*/  IADD3 R12, P0, PT, R10.reuse, UR14, RZ ;  /* 0x0000000e0a0c7c10 */ /* 0x040fe4000ff1e0ff */
[----:B------:R-:W-:Y:S02]  /*0b70*/  IADD3 R14, P2, PT, R10, UR4, RZ ;  /* 0x000000040a0e7c10 */ /* 0x000fe4000ff5e0ff */
[C---:B------:R-:W-:Y:S02]  /*0b80*/  IADD3.X R13, PT, PT, R11.reuse, UR15, RZ, P0, !PT ;  /* 0x0000000f0b0d7c10 */ /* 0x040fe400087fe4ff */
[----:B------:R-:W-:-:S04]  /*0b90*/  IADD3.X R15, PT, PT, R11, UR5, RZ, P2, !PT ;  /* 0x000000050b0f7c10 */ /* 0x000fc800097fe4ff */
[----:B------:R-:W2:Y:S04]  /*0ba0*/  LDG.E R13, desc[UR8][R12.64] ;  /* 0x000000080c0d7981 */ /* 0x000ea8000c1e1900 */
[----:B------:R-:W3:Y:S01]  /*0bb0*/  LDG.E R15, desc[UR8][R14.64] ;  /* 0x000000080e0f7981 */ /* 0x000ee2000c1e1900 */
[----:B0-----:R-:W-:Y:S02]  /*0bc0*/  IADD3 R16, P0, PT, R10, R21, RZ ;  /* 0x000000150a107210 */ /* 0x001fe40007f1e0ff */
[----:B------:R-:W-:-:S03]  /*0bd0*/  IADD3 R3, PT, PT, R3, 0x1, RZ ;  /* 0x0000000103037810 */ /* 0x000fc60007ffe0ff */
[----:B------:R-:W-:Y:S01]  /*0be0*/  IMAD.X R17, R11, 0x1, R23, P0 ;  /* 0x000000010b117824 */ /* 0x000fe200000e0617 */
[----:B------:R-:W-:Y:S01]  /*0bf0*/  ISETP.NE.AND P0, PT, R3, RZ, PT ;  /* 0x000000ff0300720c */ /* 0x000fe20003f05270 */
[----:B------:R-:W-:-:S04]  /*0c00*/  IMAD.WIDE.U32 R10, R2, 0x4, R10 ;  /* 0x00000004020a7825 */ /* 0x000fc800078e000a */
[----:B--2---:R-:W-:-:S04]  /*0c10*/  FMUL R6, R0, R13 ;  /* 0x0000000d00067220 */ /* 0x004fc80000400000 */
[----:B---3--:R-:W-:-:S05]  /*0c20*/  FMUL R19, R6, R15 ;  /* 0x0000000f06137220 */ /* 0x008fca0000400000 */
[----:B------:R0:W-:Y:S01]  /*0c30*/  STG.E desc[UR8][R16.64], R19 ;  /* 0x0000001310007986 */ /* 0x0001e2000c101908 */
[----:B------:R-:W-:Y:S05]  /*0c40*/  @P0 BRA `(.L_x_98) ;  /* 0xfffffffc00c40947 */ /* 0x000fea000383ffff */
.L_x_97:
[----:B------:R-:W-:Y:S05]  /*0c50*/  BSYNC.RECONVERGENT B0 ;  /* 0x0000000000007941 */ /* 0x000fea0003800200 */
.L_x_96:
[----:B------:R-:W-:Y:S05]  /*0c60*/  @!P1 EXIT ;  /* 0x000000000000994d */ /* 0x000fea0003800000 */
.L_x_99:
[----:B-1----:R-:W-:-:S04]  /*0c70*/  IMAD.WIDE.U32 R10, R7, 0x4, R4 ;  /* 0x00000004070a7825 */ /* 0x002fc800078e0004 */
[C---:B------:R-:W-:Y:S02]  /*0c80*/  IMAD.WIDE.U32 R12, R7.reuse, 0x4, R8 ;  /* 0x00000004070c7825 */ /* 0x040fe400078e0008 */
[----:B------:R-:W2:Y:S04]  /*0c90*/  LDG.E R11, desc[UR8][R10.64] ;  /* 0x000000080a0b7981 */ /* 0x000ea8000c1e1900 */
[----:B------:R-:W3:Y:S01]  /*0ca0*/  LDG.E R12, desc[UR8][R12.64] ;  /* 0x000000080c0c7981 */ /* 0x000ee2000c1e1900 */
[----:B------:R-:W-:Y:S01]  /*0cb0*/  IADD3 R6, P0, PT, R7, UR12, RZ ;  /* 0x0000000c07067c10 */ /* 0x000fe2000ff1e0ff */
[----:B0-----:R-:W-:-:S04]  /*0cc0*/  IMAD.IADD R19, R2, 0x1, R7 ;  /* 0x0000000102137824 */ /* 0x001fc800078e0207 */
[----:B------:R-:W-:Y:S01]  /*0cd0*/  IMAD.X R7, RZ, RZ, UR6, P0 ;  /* 0x00000006ff077e24 */ /* 0x000fe200080e06ff */
[----:B------:R-:W-:Y:S01]  /*0ce0*/  LEA R16, P0, R6, UR16, 0x2 ;  /* 0x0000001006107c11 */ /* 0x000fe2000f8010ff */
[----:B------:R-:W-:-:S03]  /*0cf0*/  IMAD.WIDE.U32 R14, R19, 0x4, R8 ;  /* 0x00000004130e7825 */ /* 0x000fc600078e0008 */
[----:B------:R-:W-:Y:S01]  /*0d00*/  LEA.HI.X R17, R6, UR17, R7, 0x2, P0 ;  /* 0x0000001106117c11 */ /* 0x000fe200080f1407 */
[----:B------:R-:W-:-:S04]  /*0d10*/  IMAD.WIDE.U32 R6, R19, 0x4, R4 ;  /* 0x0000000413067825 */ /* 0x000fc800078e0004 */
[----:B--2---:R-:W-:-:S04]  /*0d20*/  FMUL R3, R0, R11 ;  /* 0x0000000b00037220 */ /* 0x004fc80000400000 */
[----:B---3--:R-:W-:-:S05]  /*0d30*/  FMUL R3, R3, R12 ;  /* 0x0000000c03037220 */ /* 0x008fca0000400000 */
[----:B------:R0:W-:Y:S04]  /*0d40*/  STG.E desc[UR8][R16.64], R3 ;  /* 0x0000000310007986 */ /* 0x0001e8000c101908 */
[----:B------:R-:W2:Y:S04]  /*0d50*/  LDG.E R7, desc[UR8][R6.64] ;  /* 0x0000000806077981 */ /* 0x000ea8000c1e1900 */
[----:B------:R-:W3:Y:S01]  /*0d60*/  LDG.E R15, desc[UR8][R14.64] ;  /* 0x000000080e0f7981 */ /* 0x000ee2000c1e1900 */
[C---:B------:R-:W-:Y:S01]  /*0d70*/  IADD3 R11, P0, PT, R19.reuse, UR12, RZ ;  /* 0x0000000c130b7c10 */ /* 0x040fe2000ff1e0ff */
[----:B------:R-:W-:-:S04]  /*0d80*/  IMAD.IADD R21, R19, 0x1, R2 ;  /* 0x0000000113157824 */ /* 0x000fc800078e0202 */
[----:B------:R-:W-:Y:S01]  /*0d90*/  IMAD.X R12, RZ, RZ, UR6, P0 ;  /* 0x00000006ff0c7e24 */ /* 0x000fe200080e06ff */
[----:B------:R-:W-:-:S04]  /*0da0*/  LEA R18, P0, R11, UR16, 0x2 ;  /* 0x000000100b127c11 */ /* 0x000fc8000f8010ff */
[----:B------:R-:W-:Y:S01]  /*0db0*/  LEA.HI.X R19, R11, UR17, R12, 0x2, P0 ;  /* 0x000000110b137c11 */ /* 0x000fe200080f140c */
[----:B------:R-:W-:-:S04]  /*0dc0*/  IMAD.WIDE.U32 R12, R21, 0x4, R8 ;  /* 0x00000004150c7825 */ /* 0x000fc800078e0008 */
[----:B--2---:R-:W-:-:S04]  /*0dd0*/  FMUL R10, R0, R7 ;  /* 0x00000007000a7220 */ /* 0x004fc80000400000 */
[----:B---3--:R-:W-:Y:S01]  /*0de0*/  FMUL R23, R10, R15 ;  /* 0x0000000f0a177220 */ /* 0x008fe20000400000 */
[----:B------:R-:W-:-:S04]  /*0df0*/  IMAD.WIDE.U32 R10, R21, 0x4, R4 ;  /* 0x00000004150a7825 */ /* 0x000fc800078e0004 */
[----:B------:R1:W-:Y:S04]  /*0e00*/  STG.E desc[UR8][R18.64], R23 ;  /* 0x0000001712007986 */ /* 0x0003e8000c101908 */
[----:B------:R-:W2:Y:S04]  /*0e10*/  LDG.E R11, desc[UR8][R10.64] ;  /* 0x000000080a0b7981 */ /* 0x000ea8000c1e1900 */
[----:B------:R-:W3:Y:S01]  /*0e20*/  LDG.E R12, desc[UR8][R12.64] ;  /* 0x000000080c0c7981 */ /* 0x000ee2000c1e1900 */
[C---:B------:R-:W-:Y:S02]  /*0e30*/  IADD3 R6, P0, PT, R21.reuse, UR12, RZ ;  /* 0x0000000c15067c10 */ /* 0x040fe4000ff1e0ff */
[----:B------:R-:W-:-:S03]  /*0e40*/  IADD3 R7, PT, PT, R21, R2, RZ ;  /* 0x0000000215077210 */ /* 0x000fc60007ffe0ff */
[----:B------:R-:W-:Y:S01]  /*0e50*/  IMAD.X R15, RZ, RZ, UR6, P0 ;  /* 0x00000006ff0f7e24 */ /* 0x000fe200080e06ff */
[----:B------:R-:W-:Y:S01]  /*0e60*/  LEA R20, P0, R6, UR16, 0x2 ;  /* 0x0000001006147c11 */ /* 0x000fe2000f8010ff */
[----:B0-----:R-:W-:-:S03]  /*0e70*/  IMAD.WIDE.U32 R16, R7, 0x4, R8 ;  /* 0x0000000407107825 */ /* 0x001fc600078e0008 */
        /* <DEDUP_REMOVED lines=11> */
[----:B------:R-:W-:Y:S02]  /*0f30*/  LEA.HI.X R11, R11, UR17, R12, 0x2, P0 ;  /* 0x000000110b0b7c11 */ /* 0x000fe400080f140c */
[----:B------:R-:W-:Y:S01]  /*0f40*/  ISETP.GE.AND P0, PT, R7, UR7, PT ;  /* 0x0000000707007c0c */ /* 0x000fe2000bf06270 */
[----:B--2---:R-:W-:-:S04]  /*0f50*/  FMUL R6, R0, R15 ;  /* 0x0000000f00067220 */ /* 0x004fc80000400000 */
[----:B---3--:R-:W-:-:S05]  /*0f60*/  FMUL R13, R6, R17 ;  /* 0x00000011060d7220 */ /* 0x008fca0000400000 */
[----:B------:R1:W-:Y:S03]  /*0f70*/  STG.E desc[UR8][R10.64], R13 ;  /* 0x0000000d0a007986 */ /* 0x0003e6000c101908 */
[----:B------:R-:W-:Y:S05]  /*0f80*/  @!P0 BRA `(.L_x_99) ;  /* 0xfffffffc00388947 */ /* 0x000fea000383ffff */
[----:B------:R-:W-:Y:S05]  /*0f90*/  EXIT ;  /* 0x000000000000794d */ /* 0x000fea0003800000 */
        .weak           $__internal_3_$__cuda_sm3x_div_rn_noftz_f32_slowpath
        .type           $__internal_3_$__cuda_sm3x_div_rn_noftz_f32_slowpath,@function
        .size           $__internal_3_$__cuda_sm3x_div_rn_noftz_f32_slowpath,(.L_x_112 - $__internal_3_$__cuda_sm3x_div_rn_noftz_f32_slowpath)
$__internal_3_$__cuda_sm3x_div_rn_noftz_f32_slowpath:
[--C-:B------:R-:W-:Y:S01]  /*0fa0*/  SHF.R.U32.HI R9, RZ, 0x17, R3.reuse ;  /* 0x00000017ff097819 */ /* 0x100fe20000011603 */
[--C-:B------:R-:W-:Y:S01]  /*0fb0*/  IMAD.MOV.U32 R11, RZ, RZ, R0.reuse ;  /* 0x000000ffff0b7224 */ /* 0x100fe200078e0000 */
[----:B------:R-:W-:Y:S01]  /*0fc0*/  SHF.R.U32.HI R8, RZ, 0x17, R0 ;  /* 0x00000017ff087819 */ /* 0x000fe20000011600 */
[----:B------:R-:W-:Y:S01]  /*0fd0*/  IMAD.MOV.U32 R12, RZ, RZ, R3 ;  /* 0x000000ffff0c7224 */ /* 0x000fe200078e0003 */
[----:B------:R-:W-:Y:S02]  /*0fe0*/  LOP3.LUT R9, R9, 0xff, RZ, 0xc0, !PT ;  /* 0x000000ff09097812 */ /* 0x000fe400078ec0ff */
[----:B------:R-:W-:Y:S02]  /*0ff0*/  LOP3.LUT R10, R8, 0xff, RZ, 0xc0, !PT ;  /* 0x000000ff080a7812 */ /* 0x000fe400078ec0ff */
[----:B------:R-:W-:-:S03]  /*1000*/  IADD3 R14, PT, PT, R9, -0x1, RZ ;  /* 0xffffffff090e7810 */ /* 0x000fc60007ffe0ff */
[----:B------:R-:W-:Y:S01]  /*1010*/  VIADD R13, R10, 0xffffffff ;  /* 0xffffffff0a0d7836 */ /* 0x000fe20000000000 */
[----:B------:R-:W-:-:S04]  /*1020*/  ISETP.GT.U32.AND P0, PT, R14, 0xfd, PT ;  /* 0x000000fd0e00780c */ /* 0x000fc80003f04070 */
[----:B------:R-:W-:-:S13]  /*1030*/  ISETP.GT.U32.OR P0, PT, R13, 0xfd, P0 ;  /* 0x000000fd0d00780c */ /* 0x000fda0000704470 */
[----:B------:R-:W-:Y:S01]  /*1040*/  @!P0 MOV R8, RZ ;  /* 0x000000ff00088202 */ /* 0x000fe20000000f00 */
        /* <DEDUP_REMOVED lines=19> */
[----:B------:R-:W-:Y:S02]  /*1180*/  @P0 IMAD.MOV.U32 R8, RZ, RZ, RZ ;  /* 0x000000ffff080224 */ /* 0x000fe400078e00ff */
[----:B------:R-:W-:Y:S01]  /*1190*/  @!P0 FFMA R11, R0, 1.84467440737095516160e+19, RZ ;  /* 0x5f800000000b8823 */ /* 0x000fe200000000ff */
[----:B------:R-:W-:Y:S02]  /*11a0*/  @!P0 IMAD.MOV.U32 R8, RZ, RZ, -0x40 ;  /* 0xffffffc0ff088424 */ /* 0x000fe400078e00ff */
[----:B------:R-:W-:Y:S02]  /*11b0*/  @!P1 FFMA R12, R3, 1.84467440737095516160e+19, RZ ;  /* 0x5f800000030c9823 */ /* 0x000fe400000000ff */
[----:B------:R-:W-:-:S07]  /*11c0*/  @!P1 VIADD R8, R8, 0x40 ;  /* 0x0000004008089836 */ /* 0x000fce0000000000 */
.L_x_100:
        /* <DEDUP_REMOVED lines=16> */
[----:B------:R-:W-:-:S05]  /*12d0*/  LOP3.LUT R3, R3, 0xff, RZ, 0xc0, !PT ;  /* 0x000000ff03037812 */ /* 0x000fca00078ec0ff */
[----:B------:R-:W-:-:S05]  /*12e0*/  IMAD.IADD R13, R3, 0x1, R9 ;  /* 0x00000001030d7824 */ /* 0x000fca00078e0209 */
[----:B------:R-:W-:-:S04]  /*12f0*/  IADD3 R3, PT, PT, R13, -0x1, RZ ;  /* 0xffffffff0d037810 */ /* 0x000fc80007ffe0ff */
        /* <DEDUP_REMOVED lines=15> */
[----:B------:R-:W-:Y:S01]  /*13f0*/  IMAD.MOV R11, RZ, RZ, -R13 ;  /* 0x000000ffff0b7224 */ /* 0x000fe200078e0a0d */
[----:B------:R-:W-:Y:S02]  /*1400*/  ISETP.NE.AND P1, PT, R13, RZ, PT ;  /* 0x000000ff0d00720c */ /* 0x000fe40003f25270 */
[----:B------:R-:W-:-:S02]  /*1410*/  LOP3.LUT R9, R9, 0x800000, RZ, 0xfc, !PT ;  /* 0x0080000009097812 */ /* 0x000fc400078efcff */
[----:B------:R-:W-:Y:S02]  /*1420*/  FSETP.NEU.FTZ.AND P0, PT, R3, R8, PT ;  /* 0x000000080300720b */ /* 0x000fe40003f1d000 */
[----:B------:R-:W-:Y:S02]  /*1430*/  SHF.L.U32 R10, R9, R10, RZ ;  /* 0x0000000a090a7219 */ /* 0x000fe400000006ff */
[----:B------:R-:W-:Y:S02]  /*1440*/  SEL R8, R11, RZ, P3 ;  /* 0x000000ff0b087207 */ /* 0x000fe40001800000 */
[----:B------:R-:W-:Y:S02]  /*1450*/  ISETP.NE.AND P1, PT, R10, RZ, P1 ;  /* 0x000000ff0a00720c */ /* 0x000fe40000f25270 */
[----:B------:R-:W-:Y:S02]  /*1460*/  SHF.R.U32.HI R8, RZ, R8, R9 ;  /* 0x00000008ff087219 */ /* 0x000fe40000011609 */
[----:B------:R-:W-:-:S02]  /*1470*/  PLOP3.LUT P0, PT, P0, P1, PT, 0xf8, 0x8f ;  /* 0x00000000008f781c */ /* 0x000fc40000703f70 */
[----:B------:R-:W-:Y:S02]  /*1480*/  SHF.R.U32.HI R10, RZ, 0x1, R8 ;  /* 0x00000001ff0a7819 */ /* 0x000fe40000011608 */
[----:B------:R-:W-:-:S04]  /*1490*/  SEL R3, RZ, 0x1, !P0 ;  /* 0x00000001ff037807 */ /* 0x000fc80004000000 */
[----:B------:R-:W-:-:S04]  /*14a0*/  LOP3.LUT R3, R3, 0x1, R10, 0xf8, !PT ;  /* 0x0000000103037812 */ /* 0x000fc800078ef80a */
[----:B------:R-:W-:-:S05]  /*14b0*/  LOP3.LUT R3, R3, R8, RZ, 0xc0, !PT ;  /* 0x0000000803037212 */ /* 0x000fca00078ec0ff */
[----:B------:R-:W-:-:S05]  /*14c0*/  IMAD.IADD R3, R10, 0x1, R3 ;  /* 0x000000010a037824 */ /* 0x000fca00078e0203 */
[----:B------:R-:W-:Y:S01]  /*14d0*/  LOP3.LUT R0, R3, R0, RZ, 0xfc, !PT ;  /* 0x0000000003007212 */ /* 0x000fe200078efcff */
[----:B------:R-:W-:Y:S06]  /*14e0*/  BRA `(.L_x_107) ;  /* 0x0000000000347947 */ /* 0x000fec0003800000 */
.L_x_106:
[----:B------:R-:W-:-:S04]  /*14f0*/  LOP3.LUT R0, R0, 0x80000000, RZ, 0xc0, !PT ;  /* 0x8000000000007812 */ /* 0x000fc800078ec0ff */
[----:B------:R-:W-:Y:S01]  /*1500*/  LOP3.LUT R0, R0, 0x7f800000, RZ, 0xfc, !PT ;  /* 0x7f80000000007812 */ /* 0x000fe200078efcff */
[----:B------:R-:W-:Y:S06]  /*1510*/  BRA `(.L_x_107) ;  /* 0x0000000000287947 */ /* 0x000fec0003800000 */
.L_x_105:
[----:B------:R-:W-:Y:S01]  /*1520*/  LEA R0, R9, R0, 0x17 ;  /* 0x0000000009007211 */ /* 0x000fe200078eb8ff */
[----:B------:R-:W-:Y:S06]  /*1530*/  BRA `(.L_x_107) ;  /* 0x0000000000207947 */ /* 0x000fec0003800000 */
.L_x_104:
[----:B------:R-:W-:-:S04]  /*1540*/  LOP3.LUT R0, R12, 0x80000000, R11, 0x48, !PT ;  /* 0x800000000c007812 */ /* 0x000fc800078e480b */
[----:B------:R-:W-:Y:S01]  /*1550*/  LOP3.LUT R0, R0, 0x7f800000, RZ, 0xfc, !PT ;  /* 0x7f80000000007812 */ /* 0x000fe200078efcff */
[----:B------:R-:W-:Y:S06]  /*1560*/  BRA `(.L_x_107) ;  /* 0x0000000000147947 */ /* 0x000fec0003800000 */
.L_x_103:
[----:B------:R-:W-:Y:S01]  /*1570*/  LOP3.LUT R0, R12, 0x80000000, R11, 0x48, !PT ;  /* 0x800000000c007812 */ /* 0x000fe200078e480b */
[----:B------:R-:W-:Y:S06]  /*1580*/  BRA `(.L_x_107) ;  /* 0x00000000000c7947 */ /* 0x000fec0003800000 */
.L_x_102:
[----:B------:R-:W0:Y:S01]  /*1590*/  MUFU.RSQ R0, -QNAN ;  /* 0xffc0000000007908 */ /* 0x000e220000001400 */
[----:B------:R-:W-:Y:S05]  /*15a0*/  BRA `(.L_x_107) ;  /* 0x0000000000047947 */ /* 0x000fea0003800000 */
.L_x_101:
[----:B------:R-:W-:-:S07]  /*15b0*/  FADD.FTZ R0, R0, R3 ;  /* 0x0000000300007221 */ /* 0x000fce0000010000 */
.L_x_107:
[----:B------:R-:W-:Y:S02]  /*15c0*/  IMAD.MOV.U32 R8, RZ, RZ, R6 ;  /* 0x000000ffff087224 */ /* 0x000fe400078e0006 */
[----:B------:R-:W-:-:S04]  /*15d0*/  IMAD.MOV.U32 R9, RZ, RZ, 0x0 ;  /* 0x00000000ff097424 */ /* 0x000fc800078e00ff */
[----:B0-----:R-:W-:Y:S05]  /*15e0*/  RET.REL.NODEC R8 `(qwen_rms_norm_f32) ;  /* 0xffffffe808847950 */ /* 0x001fea0003c3ffff */
.L_x_108:
        /* <DEDUP_REMOVED lines=9> */
.L_x_112:


//--------------------- .nv.shared.qwen_argmax_f32 --------------------------
	.section	.nv.shared.qwen_argmax_f32,"aw",@nobits
	.sectionflags	@""
	.align	4
.nv.shared.qwen_argmax_f32:
	.zero		3072


//--------------------- .nv.shared.reserved.0     --------------------------
	.section	.nv.shared.reserved.0,"aw",@nobits
	.weak		__nv_reservedSMEM_offset_0_alias
	.size		__nv_reservedSMEM_offset_0_alias, 0, 64
	.other		__nv_reservedSMEM_offset_0_alias,@"STO_CUDA_RESERVED_SHARED STV_DEFAULT"
__nv_reservedSMEM_offset_0_alias:
	.zero		0
	.zero		64


//--------------------- .nv.shared.qwen_attn_probe_f32 --------------------------
	.section	.nv.shared.qwen_attn_probe_f32,"aw",@nobits
	.sectionflags	@""
	.align	4
.nv.shared.qwen_attn_probe_f32:
	.zero		3072


//--------------------- .nv.shared.qwen_rms_norm_per_head_f32 --------------------------
	.section	.nv.shared.qwen_rms_norm_per_head_f32,"aw",@nobits
	.sectionflags	@""
	.align	4
.nv.shared.qwen_rms_norm_per_head_f32:
	.zero		1536


//--------------------- .nv.shared.qwen_rms_norm_f32 --------------------------
	.section	.nv.shared.qwen_rms_norm_f32,"aw",@nobits
	.sectionflags	@""
	.align	4
.nv.shared.qwen_rms_norm_f32:
	.zero		2048


//--------------------- .nv.constant0.qwen_argmax_f32 --------------------------
	.section	.nv.constant0.qwen_argmax_f32,"a",@progbits
	.sectionflags	@""
	.align	4
.nv.constant0.qwen_argmax_f32:
	.zero		916


//--------------------- .nv.constant0.qwen_attn_probe_f32 --------------------------
	.section	.nv.constant0.qwen_attn_probe_f32,"a",@progbits
	.sectionflags	@""
	.align	4
.nv.constant0.qwen_attn_probe_f32:
	.zero		944


//--------------------- .nv.constant0.qwen_attn_gqa2_f32 --------------------------
	.section	.nv.constant0.qwen_attn_gqa2_f32,"a",@progbits
	.sectionflags	@""
	.align	4
.nv.constant0.qwen_attn_gqa2_f32:
	.zero		944


//--------------------- .nv.constant0.qwen_kv_append_f32 --------------------------
	.section	.nv.constant0.qwen_kv_append_f32,"a",@progbits
	.sectionflags	@""
	.align	4
.nv.constant0.qwen_kv_append_f32:
	.zero		936


//--------------------- .nv.constant0.qwen_swiglu_interleaved_f32 --------------------------
	.section	.nv.constant0.qwen_swiglu_interleaved_f32,"a",@progbits
	.sectionflags	@""
	.align	4
.nv.constant0.qwen_swiglu_interleaved_f32:
	.zero		916


//--------------------- .nv.constant0.qwen_add_inplace_f32 --------------------------
	.section	.nv.constant0.qwen_add_inplace_f32,"a",@progbits
	.sectionflags	@""
	.align	4
.nv.constant0.qwen_add_inplace_f32:
	.zero		916


//--------------------- .nv.constant0.qwen_apply_rope_neox_f32 --------------------------
	.section	.nv.constant0.qwen_apply_rope_neox_f32,"a",@progbits
	.sectionflags	@""
	.align	4
.nv.constant0.qwen_apply_rope_neox_f32:
	.zero		928


//--------------------- .nv.constant0.qwen_rms_norm_per_head_f32 --------------------------
	.section	.nv.constant0.qwen_rms_norm_per_head_f32,"a",@progbits
	.sectionflags	@""
	.align	4
.nv.constant0.qwen_rms_norm_per_head_f32:
	.zero		924


//--------------------- .nv.constant0.qwen_rms_norm_f32 --------------------------
	.section	.nv.constant0.qwen_rms_norm_f32,"a",@progbits
	.sectionflags	@""
	.align	4
.nv.constant0.qwen_rms_norm_f32:
	.zero		932


//--------------------- SYMBOLS --------------------------

	.type		.nv.reservedSmem.offset0,@object
	.size		.nv.reservedSmem.offset0,0x4
	.type		.nv.reservedSmem.cap,@object
	.size		.nv.reservedSmem.cap,0x4
